//
// Generated by NVIDIA NVVM Compiler
//
// Compiler Build ID: CL-36424714
// Cuda compilation tools, release 13.0, V13.0.88
// Based on NVVM 20.0.0
//

.version 9.0
.target sm_100
.address_size 64

	// .globl	_Z19incrementGenerationPiS_S_S_S_S_S_S_
.global .align 4 .b8 precalc_xorwow_matrix[102400];
.global .align 4 .b8 precalc_xorwow_offset_matrix[102400];
.global .align 4 .b8 mrg32k3aM1[2304];
.global .align 4 .b8 mrg32k3aM2[2304];
.global .align 4 .b8 mrg32k3aM1SubSeq[2016];
.global .align 4 .b8 mrg32k3aM2SubSeq[2016];
.global .align 4 .b8 mrg32k3aM1Seq[2304];
.global .align 4 .b8 mrg32k3aM2Seq[2304];
.const .align 8 .b8 __cr_lgamma_table[72];

.visible .entry _Z19incrementGenerationPiS_S_S_S_S_S_S_(
	.param .u64 .ptr .align 1 _Z19incrementGenerationPiS_S_S_S_S_S_S__param_0,
	.param .u64 .ptr .align 1 _Z19incrementGenerationPiS_S_S_S_S_S_S__param_1,
	.param .u64 .ptr .align 1 _Z19incrementGenerationPiS_S_S_S_S_S_S__param_2,
	.param .u64 .ptr .align 1 _Z19incrementGenerationPiS_S_S_S_S_S_S__param_3,
	.param .u64 .ptr .align 1 _Z19incrementGenerationPiS_S_S_S_S_S_S__param_4,
	.param .u64 .ptr .align 1 _Z19incrementGenerationPiS_S_S_S_S_S_S__param_5,
	.param .u64 .ptr .align 1 _Z19incrementGenerationPiS_S_S_S_S_S_S__param_6,
	.param .u64 .ptr .align 1 _Z19incrementGenerationPiS_S_S_S_S_S_S__param_7
)
{
	.reg .pred 	%p<98>;
	.reg .b32 	%r<337>;
	.reg .b64 	%rd<84>;

	ld.param.u64 	%rd15, [_Z19incrementGenerationPiS_S_S_S_S_S_S__param_0];
	ld.param.u64 	%rd16, [_Z19incrementGenerationPiS_S_S_S_S_S_S__param_1];
	ld.param.u64 	%rd13, [_Z19incrementGenerationPiS_S_S_S_S_S_S__param_3];
	ld.param.u64 	%rd17, [_Z19incrementGenerationPiS_S_S_S_S_S_S__param_4];
	ld.param.u64 	%rd18, [_Z19incrementGenerationPiS_S_S_S_S_S_S__param_5];
	ld.param.u64 	%rd19, [_Z19incrementGenerationPiS_S_S_S_S_S_S__param_7];
	cvta.to.global.u64 	%rd1, %rd15;
	cvta.to.global.u64 	%rd20, %rd18;
	cvta.to.global.u64 	%rd21, %rd19;
	cvta.to.global.u64 	%rd2, %rd17;
	cvta.to.global.u64 	%rd3, %rd13;
	cvta.to.global.u64 	%rd22, %rd16;
	mov.u32 	%r154, %ctaid.x;
	mov.u32 	%r155, %ntid.x;
	mov.u32 	%r156, %tid.x;
	mad.lo.s32 	%r157, %r154, %r155, %r156;
	cvt.u64.u32 	%rd4, %r157;
	ld.global.s32 	%rd23, [%rd22];
	mul.lo.s64 	%rd5, %rd23, %rd4;
	add.s64 	%rd24, %rd23, %rd5;
	add.s64 	%rd82, %rd24, -1;
	ld.global.u32 	%r158, [%rd3];
	ld.global.u32 	%r159, [%rd2];
	mul.lo.s32 	%r1, %r159, %r158;
	ld.global.s32 	%rd25, [%rd21];
	add.s64 	%rd26, %rd25, %rd4;
	cvt.u32.u64 	%r160, %rd26;
	xor.b32  	%r161, %r160, -1429050551;
	mul.lo.s32 	%r2, %r161, 1099087573;
	{ .reg .b32 tmp; mov.b64 {tmp, %r162}, %rd26; }
	xor.b32  	%r163, %r162, -136515619;
	mul.lo.s32 	%r3, %r163, -1703105765;
	add.s32 	%r164, %r2, 123456789;
	add.s32 	%r261, %r2, 5783321;
	shr.u32 	%r165, %r164, 2;
	xor.b32  	%r166, %r165, %r164;
	shl.b32 	%r167, %r261, 4;
	shl.b32 	%r168, %r166, 1;
	xor.b32  	%r169, %r167, %r168;
	xor.b32  	%r170, %r169, %r261;
	xor.b32  	%r260, %r170, %r166;
	add.s32 	%r171, %r2, %r3;
	add.s32 	%r259, %r171, 6977678;
	ld.global.u32 	%r7, [%rd20];
	setp.ge.s32 	%p4, %r1, %r7;
	@%p4 bra 	$L__BB0_4;
	setp.lt.s32 	%p96, %r1, 0;
	@%p96 bra 	$L__BB0_74;
	mov.b32 	%r336, 0;
$L__BB0_3:
	mul.wide.u32 	%rd77, %r336, 4;
	add.s64 	%rd78, %rd1, %rd77;
	mov.b32 	%r253, 44;
	st.global.u32 	[%rd78], %r253;
	add.s32 	%r153, %r336, 1;
	ld.global.u32 	%r254, [%rd3];
	ld.global.u32 	%r255, [%rd2];
	mul.lo.s32 	%r256, %r255, %r254;
	setp.lt.s32 	%p97, %r336, %r256;
	mov.u32 	%r336, %r153;
	@%p97 bra 	$L__BB0_3;
	bra.uni 	$L__BB0_74;
$L__BB0_4:
	add.s64 	%rd27, %rd4, 1;
	cvt.s64.s32 	%rd28, %r7;
	setp.ne.s64 	%p5, %rd27, %rd28;
	@%p5 bra 	$L__BB0_6;
	ld.param.u64 	%rd79, [_Z19incrementGenerationPiS_S_S_S_S_S_S__param_2];
	cvta.to.global.u64 	%rd29, %rd79;
	ld.global.s32 	%rd30, [%rd29];
	add.s64 	%rd82, %rd82, %rd30;
$L__BB0_6:
	cvt.s64.s32 	%rd83, %rd5;
	setp.lt.s64 	%p6, %rd82, %rd83;
	@%p6 bra 	$L__BB0_74;
	cvt.u32.u64 	%r257, %rd5;
	add.s32 	%r14, %r260, %r259;
	xor.b32  	%r262, %r3, 88675123;
	add.s32 	%r263, %r3, 521288629;
	xor.b32  	%r264, %r2, 362436069;
$L__BB0_8:
	mov.u32 	%r16, %r264;
	mov.u32 	%r264, %r263;
	mov.u32 	%r263, %r262;
	mov.u32 	%r262, %r261;
	mov.u32 	%r261, %r260;
	ld.param.u64 	%rd80, [_Z19incrementGenerationPiS_S_S_S_S_S_S__param_3];
	shl.b64 	%rd31, %rd83, 2;
	add.s64 	%rd32, %rd1, %rd31;
	ld.global.u32 	%r21, [%rd32];
	cvta.to.global.u64 	%rd33, %rd80;
	ld.global.u32 	%r22, [%rd33];
	div.s32 	%r23, %r257, %r22;
	mul.lo.s32 	%r24, %r23, %r22;
	sub.s32 	%r173, %r257, %r24;
	add.s32 	%r25, %r23, 1;
	setp.le.s32 	%p7, %r173, %r22;
	setp.gt.s32 	%p8, %r173, 0;
	and.pred  	%p1, %p7, %p8;
	mov.b32 	%r268, 0;
	not.pred 	%p9, %p1;
	mov.u32 	%r265, %r268;
	mov.u32 	%r266, %r268;
	mov.u32 	%r267, %r268;
	mov.u32 	%r269, %r268;
	@%p9 bra 	$L__BB0_14;
	ld.global.u32 	%r175, [%rd2];
	setp.ge.s32 	%p10, %r25, %r175;
	setp.lt.s32 	%p11, %r23, -1;
	or.pred  	%p12, %p10, %p11;
	@%p12 bra 	$L__BB0_14;
	add.s32 	%r176, %r24, %r22;
	cvt.s64.s32 	%rd34, %r176;
	not.b32 	%r177, %r24;
	add.s32 	%r178, %r177, %r257;
	cvt.u64.u32 	%rd35, %r178;
	add.s64 	%rd36, %rd34, %rd35;
	shl.b64 	%rd37, %rd36, 2;
	add.s64 	%rd38, %rd1, %rd37;
	ld.global.u32 	%r26, [%rd38];
	setp.lt.s32 	%p13, %r26, 1;
	@%p13 bra 	$L__BB0_12;
	setp.ne.s32 	%p16, %r26, 1;
	selp.u32 	%r266, 1, 0, %p16;
	mov.b32 	%r267, 1;
	mov.u32 	%r265, %r268;
	mov.u32 	%r269, %r267;
	bra.uni 	$L__BB0_14;
$L__BB0_12:
	setp.gt.s32 	%p14, %r26, -1;
	mov.b32 	%r269, 1;
	mov.u32 	%r265, %r268;
	mov.u32 	%r266, %r268;
	mov.u32 	%r267, %r268;
	@%p14 bra 	$L__BB0_14;
	setp.lt.u32 	%p15, %r26, -2;
	selp.u32 	%r265, 1, 0, %p15;
	mov.b32 	%r269, 1;
	mov.u32 	%r266, %r268;
	mov.u32 	%r267, %r268;
	mov.u32 	%r268, %r269;
$L__BB0_14:
	setp.lt.s32 	%p17, %r173, %r22;
	setp.gt.s32 	%p18, %r173, -1;
	and.pred  	%p2, %p17, %p18;
	not.pred 	%p19, %p2;
	@%p19 bra 	$L__BB0_21;
	ld.global.u32 	%r186, [%rd2];
	setp.ge.s32 	%p20, %r25, %r186;
	setp.lt.s32 	%p21, %r23, -1;
	or.pred  	%p22, %p20, %p21;
	@%p22 bra 	$L__BB0_21;
	add.s32 	%r188, %r24, %r22;
	cvt.s64.s32 	%rd39, %r188;
	cvt.u64.u32 	%rd40, %r173;
	add.s64 	%rd41, %rd39, %rd40;
	shl.b64 	%rd42, %rd41, 2;
	add.s64 	%rd43, %rd1, %rd42;
	ld.global.u32 	%r34, [%rd43];
	setp.gt.s32 	%p23, %r34, 0;
	@%p23 bra 	$L__BB0_19;
	setp.gt.s32 	%p24, %r34, -1;
	@%p24 bra 	$L__BB0_20;
	add.s32 	%r268, %r268, 1;
	setp.lt.u32 	%p25, %r34, -2;
	selp.u32 	%r190, 1, 0, %p25;
	add.s32 	%r265, %r265, %r190;
	bra.uni 	$L__BB0_20;
$L__BB0_19:
	add.s32 	%r267, %r267, 1;
	setp.ne.s32 	%p26, %r34, 1;
	selp.u32 	%r191, 1, 0, %p26;
	add.s32 	%r266, %r266, %r191;
$L__BB0_20:
	add.s32 	%r269, %r269, 1;
$L__BB0_21:
	add.s32 	%r193, %r173, 1;
	setp.lt.s32 	%p27, %r193, %r22;
	setp.gt.s32 	%p28, %r173, -2;
	and.pred  	%p3, %p27, %p28;
	not.pred 	%p29, %p3;
	@%p29 bra 	$L__BB0_28;
	ld.global.u32 	%r194, [%rd2];
	add.s32 	%r195, %r23, 1;
	setp.ge.s32 	%p30, %r195, %r194;
	setp.lt.s32 	%p31, %r23, -1;
	or.pred  	%p32, %p30, %p31;
	@%p32 bra 	$L__BB0_28;
	add.s32 	%r196, %r24, %r22;
	cvt.s64.s32 	%rd44, %r196;
	add.s32 	%r198, %r173, 1;
	cvt.u64.u32 	%rd45, %r198;
	add.s64 	%rd46, %rd44, %rd45;
	shl.b64 	%rd47, %rd46, 2;
	add.s64 	%rd48, %rd1, %rd47;
	ld.global.u32 	%r49, [%rd48];
	setp.gt.s32 	%p33, %r49, 0;
	@%p33 bra 	$L__BB0_26;
	setp.gt.s32 	%p34, %r49, -1;
	@%p34 bra 	$L__BB0_27;
	add.s32 	%r268, %r268, 1;
	setp.lt.u32 	%p35, %r49, -2;
	selp.u32 	%r199, 1, 0, %p35;
	add.s32 	%r265, %r265, %r199;
	bra.uni 	$L__BB0_27;
$L__BB0_26:
	add.s32 	%r267, %r267, 1;
	setp.ne.s32 	%p36, %r49, 1;
	selp.u32 	%r200, 1, 0, %p36;
	add.s32 	%r266, %r266, %r200;
$L__BB0_27:
	add.s32 	%r269, %r269, 1;
$L__BB0_28:
	@%p29 bra 	$L__BB0_35;
	ld.global.u32 	%r201, [%rd2];
	setp.ge.s32 	%p38, %r23, %r201;
	setp.lt.s32 	%p39, %r23, 0;
	or.pred  	%p40, %p38, %p39;
	@%p40 bra 	$L__BB0_35;
	cvt.s64.s32 	%rd49, %r24;
	add.s32 	%r203, %r173, 1;
	cvt.u64.u32 	%rd50, %r203;
	add.s64 	%rd51, %rd49, %rd50;
	shl.b64 	%rd52, %rd51, 2;
	add.s64 	%rd53, %rd1, %rd52;
	ld.global.u32 	%r64, [%rd53];
	setp.gt.s32 	%p41, %r64, 0;
	@%p41 bra 	$L__BB0_33;
	setp.gt.s32 	%p42, %r64, -1;
	@%p42 bra 	$L__BB0_34;
	add.s32 	%r268, %r268, 1;
	setp.lt.u32 	%p43, %r64, -2;
	selp.u32 	%r204, 1, 0, %p43;
	add.s32 	%r265, %r265, %r204;
	bra.uni 	$L__BB0_34;
$L__BB0_33:
	add.s32 	%r267, %r267, 1;
	setp.ne.s32 	%p44, %r64, 1;
	selp.u32 	%r205, 1, 0, %p44;
	add.s32 	%r266, %r266, %r205;
$L__BB0_34:
	add.s32 	%r269, %r269, 1;
$L__BB0_35:
	@%p9 bra 	$L__BB0_42;
	ld.global.u32 	%r206, [%rd2];
	setp.ge.s32 	%p46, %r23, %r206;
	setp.lt.s32 	%p47, %r23, 0;
	or.pred  	%p48, %p46, %p47;
	@%p48 bra 	$L__BB0_42;
	cvt.s64.s32 	%rd54, %r24;
	not.b32 	%r207, %r24;
	add.s32 	%r208, %r207, %r257;
	cvt.u64.u32 	%rd55, %r208;
	add.s64 	%rd56, %rd54, %rd55;
	shl.b64 	%rd57, %rd56, 2;
	add.s64 	%rd58, %rd1, %rd57;
	ld.global.u32 	%r79, [%rd58];
	setp.gt.s32 	%p49, %r79, 0;
	@%p49 bra 	$L__BB0_40;
	setp.gt.s32 	%p50, %r79, -1;
	@%p50 bra 	$L__BB0_41;
	add.s32 	%r268, %r268, 1;
	setp.lt.u32 	%p51, %r79, -2;
	selp.u32 	%r209, 1, 0, %p51;
	add.s32 	%r265, %r265, %r209;
	bra.uni 	$L__BB0_41;
$L__BB0_40:
	add.s32 	%r267, %r267, 1;
	setp.ne.s32 	%p52, %r79, 1;
	selp.u32 	%r210, 1, 0, %p52;
	add.s32 	%r266, %r266, %r210;
$L__BB0_41:
	add.s32 	%r269, %r269, 1;
$L__BB0_42:
	@%p9 bra 	$L__BB0_49;
	ld.global.u32 	%r211, [%rd2];
	setp.gt.s32 	%p54, %r23, %r211;
	setp.lt.s32 	%p55, %r23, 1;
	or.pred  	%p56, %p54, %p55;
	@%p56 bra 	$L__BB0_49;
	sub.s32 	%r212, %r24, %r22;
	cvt.s64.s32 	%rd59, %r212;
	not.b32 	%r213, %r24;
	add.s32 	%r214, %r213, %r257;
	cvt.u64.u32 	%rd60, %r214;
	add.s64 	%rd61, %rd59, %rd60;
	shl.b64 	%rd62, %rd61, 2;
	add.s64 	%rd63, %rd1, %rd62;
	ld.global.u32 	%r94, [%rd63];
	setp.gt.s32 	%p57, %r94, 0;
	@%p57 bra 	$L__BB0_47;
	setp.gt.s32 	%p58, %r94, -1;
	@%p58 bra 	$L__BB0_48;
	add.s32 	%r268, %r268, 1;
	setp.lt.u32 	%p59, %r94, -2;
	selp.u32 	%r215, 1, 0, %p59;
	add.s32 	%r265, %r265, %r215;
	bra.uni 	$L__BB0_48;
$L__BB0_47:
	add.s32 	%r267, %r267, 1;
	setp.ne.s32 	%p60, %r94, 1;
	selp.u32 	%r216, 1, 0, %p60;
	add.s32 	%r266, %r266, %r216;
$L__BB0_48:
	add.s32 	%r269, %r269, 1;
$L__BB0_49:
	@%p19 bra 	$L__BB0_56;
	ld.global.u32 	%r217, [%rd2];
	setp.gt.s32 	%p62, %r23, %r217;
	setp.lt.s32 	%p63, %r23, 1;
	or.pred  	%p64, %p62, %p63;
	@%p64 bra 	$L__BB0_56;
	sub.s32 	%r218, %r24, %r22;
	cvt.s64.s32 	%rd64, %r218;
	cvt.u64.u32 	%rd65, %r173;
	add.s64 	%rd66, %rd64, %rd65;
	shl.b64 	%rd67, %rd66, 2;
	add.s64 	%rd68, %rd1, %rd67;
	ld.global.u32 	%r109, [%rd68];
	setp.gt.s32 	%p65, %r109, 0;
	@%p65 bra 	$L__BB0_54;
	setp.gt.s32 	%p66, %r109, -1;
	@%p66 bra 	$L__BB0_55;
	add.s32 	%r268, %r268, 1;
	setp.lt.u32 	%p67, %r109, -2;
	selp.u32 	%r220, 1, 0, %p67;
	add.s32 	%r265, %r265, %r220;
	bra.uni 	$L__BB0_55;
$L__BB0_54:
	add.s32 	%r267, %r267, 1;
	setp.ne.s32 	%p68, %r109, 1;
	selp.u32 	%r221, 1, 0, %p68;
	add.s32 	%r266, %r266, %r221;
$L__BB0_55:
	add.s32 	%r269, %r269, 1;
$L__BB0_56:
	@%p29 bra 	$L__BB0_63;
	ld.global.u32 	%r222, [%rd2];
	setp.gt.s32 	%p70, %r23, %r222;
	setp.lt.s32 	%p71, %r23, 1;
	or.pred  	%p72, %p70, %p71;
	@%p72 bra 	$L__BB0_63;
	sub.s32 	%r223, %r24, %r22;
	cvt.s64.s32 	%rd69, %r223;
	add.s32 	%r225, %r173, 1;
	cvt.u64.u32 	%rd70, %r225;
	add.s64 	%rd71, %rd69, %rd70;
	shl.b64 	%rd72, %rd71, 2;
	add.s64 	%rd73, %rd1, %rd72;
	ld.global.u32 	%r124, [%rd73];
	setp.gt.s32 	%p73, %r124, 0;
	@%p73 bra 	$L__BB0_61;
	setp.gt.s32 	%p74, %r124, -1;
	@%p74 bra 	$L__BB0_62;
	add.s32 	%r268, %r268, 1;
	setp.lt.u32 	%p75, %r124, -2;
	selp.u32 	%r226, 1, 0, %p75;
	add.s32 	%r265, %r265, %r226;
	bra.uni 	$L__BB0_62;
$L__BB0_61:
	add.s32 	%r267, %r267, 1;
	setp.ne.s32 	%p76, %r124, 1;
	selp.u32 	%r227, 1, 0, %p76;
	add.s32 	%r266, %r266, %r227;
$L__BB0_62:
	add.s32 	%r269, %r269, 1;
$L__BB0_63:
	setp.eq.s32 	%p77, %r269, 5;
	selp.b32 	%r228, 2, 0, %p77;
	setp.eq.s32 	%p78, %r269, 3;
	selp.b32 	%r139, 3, %r228, %p78;
	setp.ne.s32 	%p79, %r21, 0;
	@%p79 bra 	$L__BB0_68;
	sub.s32 	%r140, 4, %r139;
	setp.lt.u32 	%p89, %r267, %r140;
	mov.b32 	%r335, 0;
	mov.b32 	%r333, -1;
	@%p89 bra 	$L__BB0_66;
	xor.b32  	%r242, %r139, 3;
	setp.ge.u32 	%p90, %r266, %r242;
	setp.lt.u32 	%p91, %r268, %r140;
	and.pred  	%p92, %p90, %p91;
	selp.u32 	%r333, 1, 0, %p92;
	mov.u32 	%r335, %r333;
$L__BB0_66:
	setp.lt.u32 	%p93, %r268, %r140;
	@%p93 bra 	$L__BB0_73;
	xor.b32  	%r245, %r139, 3;
	setp.lt.u32 	%p94, %r265, %r245;
	selp.b32 	%r335, %r335, %r333, %p94;
	bra.uni 	$L__BB0_73;
$L__BB0_68:
	setp.lt.s32 	%p80, %r21, 1;
	@%p80 bra 	$L__BB0_71;
	sub.s32 	%r236, 5, %r139;
	setp.ge.u32 	%p86, %r268, %r236;
	mov.b32 	%r335, 0;
	@%p86 bra 	$L__BB0_73;
	sub.s32 	%r237, 8, %r139;
	setp.lt.u32 	%p87, %r267, %r237;
	add.s32 	%r238, %r21, 1;
	setp.gt.u32 	%p88, %r21, 9;
	selp.b32 	%r239, 0, %r238, %p88;
	selp.b32 	%r335, %r239, 0, %p87;
	bra.uni 	$L__BB0_73;
$L__BB0_71:
	sub.s32 	%r230, 6, %r139;
	setp.ge.u32 	%p81, %r268, %r230;
	setp.eq.s32 	%p82, %r267, 0;
	and.pred  	%p83, %p81, %p82;
	mov.b32 	%r335, 0;
	@%p83 bra 	$L__BB0_73;
	and.b32  	%r232, %r14, 63;
	setp.eq.s32 	%p84, %r232, 1;
	add.s32 	%r233, %r21, -1;
	setp.lt.u32 	%p85, %r21, -19;
	selp.b32 	%r234, 0, %r233, %p85;
	selp.b32 	%r335, 0, %r234, %p84;
$L__BB0_73:
	ld.param.u64 	%rd81, [_Z19incrementGenerationPiS_S_S_S_S_S_S__param_6];
	cvta.to.global.u64 	%rd74, %rd81;
	add.s64 	%rd76, %rd74, %rd31;
	st.global.u32 	[%rd76], %r335;
	shr.u32 	%r246, %r16, 2;
	xor.b32  	%r247, %r246, %r16;
	shl.b32 	%r248, %r261, 4;
	shl.b32 	%r249, %r247, 1;
	xor.b32  	%r250, %r248, %r249;
	xor.b32  	%r251, %r250, %r261;
	xor.b32  	%r260, %r251, %r247;
	add.s32 	%r259, %r259, 362437;
	add.s32 	%r14, %r260, %r259;
	add.s32 	%r257, %r257, 1;
	cvt.s64.s32 	%rd83, %r257;
	setp.lt.s64 	%p95, %rd82, %rd83;
	@%p95 bra 	$L__BB0_74;
	bra.uni 	$L__BB0_8;
$L__BB0_74:
	ret;

}


// ===== COMPILED SASS (sm_100) =====

	.target	sm_100

	.elftype	@"ET_EXEC"


//--------------------- .note.nv.tkinfo           --------------------------
	.section	.note.nv.tkinfo,"",@"SHT_NOTE"
	.sectionflags	@"SHF_NOTE_NV_TKINFO"
	.tkinfo
        /*0018*/ 	.word	0x00000002
        /*0030*/ 	.string	""
        /*0030*/ 	.string	"ptxas"
        /*0030*/ 	.string	"Cuda compilation tools, release 13.0, V13.0.88"
        /*0030*/ 	.string	"Build cuda_13.0.r13.0/compiler.36424714_0"
        /*0030*/ 	.string	"-arch sm_100 -m 64 "



//--------------------- .note.nv.cuinfo           --------------------------
	.section	.note.nv.cuinfo,"",@"SHT_NOTE"
	.sectionflags	@"SHF_NOTE_NV_CUINFO"
        /*0018*/ 	.short	0x0002
        /*001a*/ 	.short	0x0064
        /*001c*/ 	.short	0x0082
	.zero		2


//--------------------- .nv.info                  --------------------------
	.section	.nv.info,"",@"SHT_CUDA_INFO"
	.align	4


	//----- nvinfo : EIATTR_REGCOUNT
	.align		4
        /*0000*/ 	.byte	0x04, 0x2f
        /*0002*/ 	.short	(.L_10 - .L_9)
	.align		4
.L_9:
        /*0004*/ 	.word	index@(_Z19incrementGenerationPiS_S_S_S_S_S_S_)
        /*0008*/ 	.word	0x0000001f


	//----- nvinfo : EIATTR_FRAME_SIZE
	.align		4
.L_10:
        /*000c*/ 	.byte	0x04, 0x11
        /*000e*/ 	.short	(.L_12 - .L_11)
	.align		4
.L_11:
        /*0010*/ 	.word	index@(_Z19incrementGenerationPiS_S_S_S_S_S_S_)
        /*0014*/ 	.word	0x00000000


	//----- nvinfo : EIATTR_MIN_STACK_SIZE
	.align		4
.L_12:
        /*0018*/ 	.byte	0x04, 0x12
        /*001a*/ 	.short	(.L_14 - .L_13)
	.align		4
.L_13:
        /*001c*/ 	.word	index@(_Z19incrementGenerationPiS_S_S_S_S_S_S_)
        /*0020*/ 	.word	0x00000000
.L_14:


//--------------------- .nv.compat                --------------------------
	.section	.nv.compat,"",@"SHT_CUDA_COMPAT_INFO"
	.align	4
        /*0000*/ 	.byte	0x02, 0x09, 0x00, 0x00, 0x02, 0x02, 0x01, 0x00, 0x02, 0x05, 0x05, 0x00, 0x03, 0x07, 0x01, 0x01
        /*0010*/ 	.byte	0x02, 0x03, 0x00, 0x00, 0x02, 0x06, 0x01, 0x00, 0x04, 0x0b, 0x08, 0x00, 0x09, 0x00, 0x00, 0x00
        /*0020*/ 	.byte	0x00, 0x00, 0x00, 0x00


//--------------------- .nv.info._Z19incrementGenerationPiS_S_S_S_S_S_S_ --------------------------
	.section	.nv.info._Z19incrementGenerationPiS_S_S_S_S_S_S_,"",@"SHT_CUDA_INFO"
	.sectionflags	@""
	.align	4


	//----- nvinfo : EIATTR_CUDA_API_VERSION
	.align		4
        /*0000*/ 	.byte	0x04, 0x37
        /*0002*/ 	.short	(.L_16 - .L_15)
.L_15:
        /*0004*/ 	.word	0x00000082


	//----- nvinfo : EIATTR_KPARAM_INFO
	.align		4
.L_16:
        /*0008*/ 	.byte	0x04, 0x17
        /*000a*/ 	.short	(.L_18 - .L_17)
.L_17:
        /*000c*/ 	.word	0x00000000
        /*0010*/ 	.short	0x0007
        /*0012*/ 	.short	0x0038
        /*0014*/ 	.byte	0x00, 0xf5, 0x21, 0x00


	//----- nvinfo : EIATTR_KPARAM_INFO
	.align		4
.L_18:
        /*0018*/ 	.byte	0x04, 0x17
        /*001a*/ 	.short	(.L_20 - .L_19)
.L_19:
        /*001c*/ 	.word	0x00000000
        /*0020*/ 	.short	0x0006
        /*0022*/ 	.short	0x0030
        /*0024*/ 	.byte	0x00, 0xf5, 0x21, 0x00


	//----- nvinfo : EIATTR_KPARAM_INFO
	.align		4
.L_20:
        /*0028*/ 	.byte	0x04, 0x17
        /*002a*/ 	.short	(.L_22 - .L_21)
.L_21:
        /*002c*/ 	.word	0x00000000
        /*0030*/ 	.short	0x0005
        /*0032*/ 	.short	0x0028
        /*0034*/ 	.byte	0x00, 0xf5, 0x21, 0x00


	//----- nvinfo : EIATTR_KPARAM_INFO
	.align		4
.L_22:
        /*0038*/ 	.byte	0x04, 0x17
        /*003a*/ 	.short	(.L_24 - .L_23)
.L_23:
        /*003c*/ 	.word	0x00000000
        /*0040*/ 	.short	0x0004
        /*0042*/ 	.short	0x0020
        /*0044*/ 	.byte	0x00, 0xf5, 0x21, 0x00


	//----- nvinfo : EIATTR_KPARAM_INFO
	.align		4
.L_24:
        /*0048*/ 	.byte	0x04, 0x17
        /*004a*/ 	.short	(.L_26 - .L_25)
.L_25:
        /*004c*/ 	.word	0x00000000
        /*0050*/ 	.short	0x0003
        /*0052*/ 	.short	0x0018
        /*0054*/ 	.byte	0x00, 0xf5, 0x21, 0x00


	//----- nvinfo : EIATTR_KPARAM_INFO
	.align		4
.L_26:
        /*0058*/ 	.byte	0x04, 0x17
        /*005a*/ 	.short	(.L_28 - .L_27)
.L_27:
        /*005c*/ 	.word	0x00000000
        /*0060*/ 	.short	0x0002
        /*0062*/ 	.short	0x0010
        /*0064*/ 	.byte	0x00, 0xf5, 0x21, 0x00


	//----- nvinfo : EIATTR_KPARAM_INFO
	.align		4
.L_28:
        /*0068*/ 	.byte	0x04, 0x17
        /*006a*/ 	.short	(.L_30 - .L_29)
.L_29:
        /*006c*/ 	.word	0x00000000
        /*0070*/ 	.short	0x0001
        /*0072*/ 	.short	0x0008
        /*0074*/ 	.byte	0x00, 0xf5, 0x21, 0x00


	//----- nvinfo : EIATTR_KPARAM_INFO
	.align		4
.L_30:
        /*0078*/ 	.byte	0x04, 0x17
        /*007a*/ 	.short	(.L_32 - .L_31)
.L_31:
        /*007c*/ 	.word	0x00000000
        /*0080*/ 	.short	0x0000
        /*0082*/ 	.short	0x0000
        /*0084*/ 	.byte	0x00, 0xf5, 0x21, 0x00


	//----- nvinfo : EIATTR_SPARSE_MMA_MASK
	.align		4
.L_32:
        /*0088*/ 	.byte	0x03, 0x50
        /*008a*/ 	.short	0x0000


	//----- nvinfo : EIATTR_MAXREG_COUNT
	.align		4
        /*008c*/ 	.byte	0x03, 0x1b
        /*008e*/ 	.short	0x00ff


	//----- nvinfo : EIATTR_MERCURY_ISA_VERSION
	.align		4
        /*0090*/ 	.byte	0x03, 0x5f
        /*0092*/ 	.short	0x0101


	//----- nvinfo : EIATTR_VRC_CTA_INIT_COUNT
	.align		4
        /*0094*/ 	.byte	0x02, 0x4a
	.zero		1
	.zero		1


	//----- nvinfo : EIATTR_EXIT_INSTR_OFFSETS
	.align		4
        /*0098*/ 	.byte	0x04, 0x1c
        /*009a*/ 	.short	(.L_34 - .L_33)


	//   ....[0]....
.L_33:
        /*009c*/ 	.word	0x00000290


	//   ....[1]....
        /*00a0*/ 	.word	0x00000350


	//   ....[2]....
        /*00a4*/ 	.word	0x00000450


	//   ....[3]....
        /*00a8*/ 	.word	0x00001bb0


	//----- nvinfo : EIATTR_CRS_STACK_SIZE
	.align		4
.L_34:
        /*00ac*/ 	.byte	0x04, 0x1e
        /*00ae*/ 	.short	(.L_36 - .L_35)
.L_35:
        /*00b0*/ 	.word	0x00000000


	//----- nvinfo : EIATTR_CBANK_PARAM_SIZE
	.align		4
.L_36:
        /*00b4*/ 	.byte	0x03, 0x19
        /*00b6*/ 	.short	0x0040


	//----- nvinfo : EIATTR_PARAM_CBANK
	.align		4
        /*00b8*/ 	.byte	0x04, 0x0a
        /*00ba*/ 	.short	(.L_38 - .L_37)
	.align		4
.L_37:
        /*00bc*/ 	.word	index@(.nv.constant0._Z19incrementGenerationPiS_S_S_S_S_S_S_)
        /*00c0*/ 	.short	0x0380
        /*00c2*/ 	.short	0x0040


	//----- nvinfo : EIATTR_SW_WAR
	.align		4
.L_38:
        /*00c4*/ 	.byte	0x04, 0x36
        /*00c6*/ 	.short	(.L_40 - .L_39)
.L_39:
        /*00c8*/ 	.word	0x00000008
.L_40:


//--------------------- .nv.callgraph             --------------------------
	.section	.nv.callgraph,"",@"SHT_CUDA_CALLGRAPH"
	.align	4
	.sectionentsize	8
	.align		4
        /*0000*/ 	.word	0x00000000
	.align		4
        /*0004*/ 	.word	0xffffffff
	.align		4
        /*0008*/ 	.word	0x00000000
	.align		4
        /*000c*/ 	.word	0xfffffffe
	.align		4
        /*0010*/ 	.word	0x00000000
	.align		4
        /*0014*/ 	.word	0xfffffffd
	.align		4
        /*0018*/ 	.word	0x00000000
	.align		4
        /*001c*/ 	.word	0xfffffffc


//--------------------- .nv.constant4             --------------------------
	.section	.nv.constant4,"a",@progbits
	.align	8
	.align		8
.nv.constant4:
        /*0000*/ 	.dword	precalc_xorwow_matrix
	.align		8
        /*0008*/ 	.dword	precalc_xorwow_offset_matrix
	.align		8
        /*0010*/ 	.dword	mrg32k3aM1
	.align		8
        /*0018*/ 	.dword	mrg32k3aM2
	.align		8
        /*0020*/ 	.dword	mrg32k3aM1SubSeq
	.align		8
        /*0028*/ 	.dword	mrg32k3aM2SubSeq
	.align		8
        /*0030*/ 	.dword	mrg32k3aM1Seq
	.align		8
        /*0038*/ 	.dword	mrg32k3aM2Seq


//--------------------- .nv.constant3             --------------------------
	.section	.nv.constant3,"a",@progbits
	.align	8
.nv.constant3:
	.type		__cr_lgamma_table,@object
	.size		__cr_lgamma_table,(.L_8 - __cr_lgamma_table)
__cr_lgamma_table:
        /*0000*/ 	.byte	0x00, 0x00, 0x00, 0x00, 0x00, 0x00, 0x00, 0x00, 0x00, 0x00, 0x00, 0x00, 0x00, 0x00, 0x00, 0x00
        /*0010*/ 	.byte	0xef, 0x39, 0xfa, 0xfe, 0x42, 0x2e, 0xe6, 0x3f, 0x02, 0x20, 0x2a, 0xfa, 0x0b, 0xab, 0xfc, 0x3f
        /*0020*/ 	.byte	0xf9, 0x2c, 0x92, 0x7c, 0xa7, 0x6c, 0x09, 0x40, 0xc9, 0x79, 0x44, 0x3c, 0x64, 0x26, 0x13, 0x40
        /*0030*/ 	.byte	0xca, 0x01, 0xcf, 0x3a, 0x27, 0x51, 0x1a, 0x40, 0x30, 0xcc, 0x2d, 0xf3, 0xe1, 0x0c, 0x21, 0x40
        /*0040*/ 	.byte	0x0d, 0xb7, 0xfc, 0x82, 0x8e, 0x35, 0x25, 0x40
.L_8:


//--------------------- .text._Z19incrementGenerationPiS_S_S_S_S_S_S_ --------------------------
	.section	.text._Z19incrementGenerationPiS_S_S_S_S_S_S_,"ax",@progbits
	.align	128
        .global         _Z19incrementGenerationPiS_S_S_S_S_S_S_
        .type           _Z19incrementGenerationPiS_S_S_S_S_S_S_,@function
        .size           _Z19incrementGenerationPiS_S_S_S_S_S_S_,(.L_x_47 - _Z19incrementGenerationPiS_S_S_S_S_S_S_)
        .other          _Z19incrementGenerationPiS_S_S_S_S_S_S_,@"STO_CUDA_ENTRY STV_DEFAULT"
_Z19incrementGenerationPiS_S_S_S_S_S_S_:
.text._Z19incrementGenerationPiS_S_S_S_S_S_S_:
[----:B------:R-:W-:Y:S08]  /*0000*/  LDC R1, c[0x0][0x37c] ;  /* 0x0000df00ff017b82 */ /* 0x000ff00000000800 */
[----:B------:R-:W0:Y:S01]  /*0010*/  LDC.64 R4, c[0x0][0x3b8] ;  /* 0x0000ee00ff047b82 */ /* 0x000e220000000a00 */
[----:B------:R-:W0:Y:S07]  /*0020*/  LDCU.64 UR4, c[0x0][0x358] ;  /* 0x00006b00ff0477ac */ /* 0x000e2e0008000a00 */
[----:B------:R-:W1:Y:S08]  /*0030*/  LDC.64 R14, c[0x0][0x398] ;  /* 0x0000e600ff0e7b82 */ /* 0x000e700000000a00 */
[----:B------:R-:W2:Y:S08]  /*0040*/  LDC.64 R6, c[0x0][0x3a0] ;  /* 0x0000e800ff067b82 */ /* 0x000eb00000000a00 */
[----:B------:R-:W3:Y:S01]  /*0050*/  LDC.64 R8, c[0x0][0x3a8] ;  /* 0x0000ea00ff087b82 */ /* 0x000ee20000000a00 */
[----:B0-----:R-:W4:Y:S07]  /*0060*/  LDG.E R4, desc[UR4][R4.64] ;  /* 0x0000000404047981 */ /* 0x001f2e000c1e1900 */
[----:B------:R-:W0:Y:S01]  /*0070*/  LDC.64 R2, c[0x0][0x388] ;  /* 0x0000e200ff027b82 */ /* 0x000e220000000a00 */
[----:B-1----:R-:W5:Y:S04]  /*0080*/  LDG.E R12, desc[UR4][R14.64] ;  /* 0x000000040e0c7981 */ /* 0x002f68000c1e1900 */
[----:B--2---:R-:W5:Y:S04]  /*0090*/  LDG.E R13, desc[UR4][R6.64] ;  /* 0x00000004060d7981 */ /* 0x004f68000c1e1900 */
[----:B---3--:R-:W2:Y:S04]  /*00a0*/  LDG.E R10, desc[UR4][R8.64] ;  /* 0x00000004080a7981 */ /* 0x008ea8000c1e1900 */
[----:B0-----:R0:W3:Y:S01]  /*00b0*/  LDG.E R2, desc[UR4][R2.64] ;  /* 0x0000000402027981 */ /* 0x0010e2000c1e1900 */
[----:B------:R-:W1:Y:S01]  /*00c0*/  S2R R0, SR_TID.X ;  /* 0x0000000000007919 */ /* 0x000e620000002100 */
[----:B------:R-:W1:Y:S08]  /*00d0*/  S2UR UR6, SR_CTAID.X ;  /* 0x00000000000679c3 */ /* 0x000e700000002500 */
[----:B------:R-:W1:Y:S02]  /*00e0*/  LDC R11, c[0x0][0x360] ;  /* 0x0000d800ff0b7b82 */ /* 0x000e640000000800 */
[----:B-1----:R-:W-:-:S05]  /*00f0*/  IMAD R11, R11, UR6, R0 ;  /* 0x000000060b0b7c24 */ /* 0x002fca000f8e0200 */
[----:B----4-:R-:W-:-:S04]  /*0100*/  IADD3 R5, P0, PT, R11, R4, RZ ;  /* 0x000000040b057210 */ /* 0x010fc80007f1e0ff */
[----:B------:R-:W-:-:S05]  /*0110*/  LOP3.LUT R5, R5, 0xaad26b49, RZ, 0x3c, !PT ;  /* 0xaad26b4905057812 */ /* 0x000fca00078e3cff */
[----:B------:R-:W-:-:S04]  /*0120*/  IMAD R5, R5, 0x4182bed5, RZ ;  /* 0x4182bed505057824 */ /* 0x000fc800078e02ff */
[----:B------:R-:W-:Y:S02]  /*0130*/  VIADD R0, R5, 0x75bcd15 ;  /* 0x075bcd1505007836 */ /* 0x000fe40000000000 */
[----:B-----5:R-:W-:-:S03]  /*0140*/  IMAD R13, R12, R13, RZ ;  /* 0x0000000d0c0d7224 */ /* 0x020fc600078e02ff */
[----:B0-----:R-:W-:Y:S02]  /*0150*/  SHF.R.U32.HI R3, RZ, 0x2, R0 ;  /* 0x00000002ff037819 */ /* 0x001fe40000011600 */
[----:B------:R-:W-:Y:S02]  /*0160*/  LEA.HI.X.SX32 R18, R4, RZ, 0x1, P0 ;  /* 0x000000ff04127211 */ /* 0x000fe400000f0eff */
[----:B------:R-:W-:Y:S01]  /*0170*/  LOP3.LUT R3, R3, R0, RZ, 0x3c, !PT ;  /* 0x0000000003037212 */ /* 0x000fe200078e3cff */
[----:B------:R-:W-:Y:S01]  /*0180*/  VIADD R0, R5, 0x583f19 ;  /* 0x00583f1905007836 */ /* 0x000fe20000000000 */
[----:B--2---:R-:W-:Y:S02]  /*0190*/  ISETP.GE.AND P0, PT, R13, R10, PT ;  /* 0x0000000a0d00720c */ /* 0x004fe40003f06270 */
[----:B------:R-:W-:Y:S01]  /*01a0*/  LOP3.LUT R12, R18, 0xf7dcefdd, RZ, 0x3c, !PT ;  /* 0xf7dcefdd120c7812 */ /* 0x000fe200078e3cff */
[----:B------:R-:W-:Y:S01]  /*01b0*/  IMAD.SHL.U32 R17, R0, 0x10, RZ ;  /* 0x0000001000117824 */ /* 0x000fe200078e00ff */
[----:B---3--:R-:W-:Y:S01]  /*01c0*/  SHF.R.S32.HI R16, RZ, 0x1f, R2 ;  /* 0x0000001fff107819 */ /* 0x008fe20000011402 */
[----:B------:R-:W-:-:S02]  /*01d0*/  IMAD.SHL.U32 R4, R3, 0x2, RZ ;  /* 0x0000000203047824 */ /* 0x000fc400078e00ff */
[----:B------:R-:W-:-:S04]  /*01e0*/  IMAD.WIDE.U32 R8, R2, R11, RZ ;  /* 0x0000000b02087225 */ /* 0x000fc800078e00ff */
[----:B------:R-:W-:Y:S01]  /*01f0*/  IMAD R19, R16, R11, RZ ;  /* 0x0000000b10137224 */ /* 0x000fe200078e02ff */
[----:B------:R-:W-:Y:S01]  /*0200*/  LOP3.LUT R4, R0, R17, R4, 0x96, !PT ;  /* 0x0000001100047212 */ /* 0x000fe200078e9604 */
[----:B------:R-:W-:Y:S01]  /*0210*/  IMAD R12, R12, -0x658354e5, RZ ;  /* 0x9a7cab1b0c0c7824 */ /* 0x000fe200078e02ff */
[----:B------:R-:W-:Y:S01]  /*0220*/  IADD3 R2, P1, P2, R2, -0x1, R8 ;  /* 0xffffffff02027810 */ /* 0x000fe20007a3e008 */
[----:B------:R-:W-:Y:S01]  /*0230*/  IMAD.IADD R17, R9, 0x1, R19 ;  /* 0x0000000109117824 */ /* 0x000fe200078e0213 */
[----:B------:R-:W-:Y:S02]  /*0240*/  LOP3.LUT R27, R4, R3, RZ, 0x3c, !PT ;  /* 0x00000003041b7212 */ /* 0x000fe400078e3cff */
[----:B------:R-:W-:Y:S02]  /*0250*/  IADD3 R4, PT, PT, R5, 0x6a788e, R12 ;  /* 0x006a788e05047810 */ /* 0x000fe40007ffe00c */
[----:B------:R-:W-:Y:S01]  /*0260*/  IADD3.X R3, PT, PT, R16, -0x1, R17, P1, P2 ;  /* 0xffffffff10037810 */ /* 0x000fe20000fe4411 */
[----:B------:R-:W-:Y:S06]  /*0270*/  @P0 BRA `(.L_x_0) ;  /* 0x0000000000380947 */ /* 0x000fec0003800000 */
[----:B------:R-:W-:-:S13]  /*0280*/  ISETP.GE.AND P0, PT, R13, RZ, PT ;  /* 0x000000ff0d00720c */ /* 0x000fda0003f06270 */
[----:B------:R-:W-:Y:S05]  /*0290*/  @!P0 EXIT ;  /* 0x000000000000894d */ /* 0x000fea0003800000 */
[----:B------:R-:W0:Y:S01]  /*02a0*/  LDC.64 R4, c[0x0][0x380] ;  /* 0x0000e000ff047b82 */ /* 0x000e220000000a00 */
[----:B------:R-:W-:-:S07]  /*02b0*/  IMAD.MOV.U32 R9, RZ, RZ, RZ ;  /* 0x000000ffff097224 */ /* 0x000fce00078e00ff */
.L_x_1:
[----:B------:R-:W-:Y:S02]  /*02c0*/  IMAD.MOV.U32 R13, RZ, RZ, 0x2c ;  /* 0x0000002cff0d7424 */ /* 0x000fe400078e00ff */
[----:B0-----:R-:W-:-:S05]  /*02d0*/  IMAD.WIDE.U32 R2, R9, 0x4, R4 ;  /* 0x0000000409027825 */ /* 0x001fca00078e0004 */
[----:B------:R1:W-:Y:S04]  /*02e0*/  STG.E desc[UR4][R2.64], R13 ;  /* 0x0000000d02007986 */ /* 0x0003e8000c101904 */
[----:B------:R-:W2:Y:S04]  /*02f0*/  LDG.E R0, desc[UR4][R14.64] ;  /* 0x000000040e007981 */ /* 0x000ea8000c1e1900 */
[----:B------:R-:W2:Y:S02]  /*0300*/  LDG.E R11, desc[UR4][R6.64] ;  /* 0x00000004060b7981 */ /* 0x000ea4000c1e1900 */
[----:B--2---:R-:W-:-:S05]  /*0310*/  IMAD R0, R0, R11, RZ ;  /* 0x0000000b00007224 */ /* 0x004fca00078e02ff */
[C---:B------:R-:W-:Y:S01]  /*0320*/  ISETP.GE.AND P0, PT, R9.reuse, R0, PT ;  /* 0x000000000900720c */ /* 0x040fe20003f06270 */
[----:B------:R-:W-:-:S12]  /*0330*/  VIADD R9, R9, 0x1 ;  /* 0x0000000109097836 */ /* 0x000fd80000000000 */
[----:B-1----:R-:W-:Y:S05]  /*0340*/  @!P0 BRA `(.L_x_1) ;  /* 0xfffffffc00dc8947 */ /* 0x002fea000383ffff */
[----:B------:R-:W-:Y:S05]  /*0350*/  EXIT ;  /* 0x000000000000794d */ /* 0x000fea0003800000 */
.L_x_0:
[----:B------:R-:W-:Y:S01]  /*0360*/  IADD3 R11, P1, PT, R11, 0x1, RZ ;  /* 0x000000010b0b7810 */ /* 0x000fe20007f3e0ff */
[----:B------:R-:W-:Y:S01]  /*0370*/  BSSY.RECONVERGENT B0, `(.L_x_2) ;  /* 0x000000b000007945 */ /* 0x000fe20003800200 */
[----:B------:R-:W-:Y:S02]  /*0380*/  SHF.R.S32.HI R6, RZ, 0x1f, R10 ;  /* 0x0000001fff067819 */ /* 0x000fe4000001140a */
[----:B------:R-:W-:Y:S01]  /*0390*/  ISETP.NE.U32.AND P0, PT, R11, R10, PT ;  /* 0x0000000a0b00720c */ /* 0x000fe20003f05070 */
[----:B------:R-:W-:Y:S01]  /*03a0*/  IMAD.X R7, RZ, RZ, RZ, P1 ;  /* 0x000000ffff077224 */ /* 0x000fe200008e06ff */
[----:B------:R-:W-:-:S04]  /*03b0*/  SHF.R.S32.HI R10, RZ, 0x1f, R8 ;  /* 0x0000001fff0a7819 */ /* 0x000fc80000011408 */
[----:B------:R-:W-:-:S13]  /*03c0*/  ISETP.NE.AND.EX P0, PT, R7, R6, PT, P0 ;  /* 0x000000060700720c */ /* 0x000fda0003f05300 */
[----:B------:R-:W-:Y:S05]  /*03d0*/  @P0 BRA `(.L_x_3) ;  /* 0x0000000000100947 */ /* 0x000fea0003800000 */
[----:B------:R-:W0:Y:S02]  /*03e0*/  LDC.64 R6, c[0x0][0x390] ;  /* 0x0000e400ff067b82 */ /* 0x000e240000000a00 */
[----:B0-----:R-:W2:Y:S02]  /*03f0*/  LDG.E R6, desc[UR4][R6.64] ;  /* 0x0000000406067981 */ /* 0x001ea4000c1e1900 */
[----:B--2---:R-:W-:-:S04]  /*0400*/  IADD3 R2, P0, PT, R6, R2, RZ ;  /* 0x0000000206027210 */ /* 0x004fc80007f1e0ff */
[----:B------:R-:W-:-:S09]  /*0410*/  LEA.HI.X.SX32 R3, R6, R3, 0x1, P0 ;  /* 0x0000000306037211 */ /* 0x000fd200000f0eff */
.L_x_3:
[----:B------:R-:W-:Y:S05]  /*0420*/  BSYNC.RECONVERGENT B0 ;  /* 0x0000000000007941 */ /* 0x000fea0003800200 */
.L_x_2:
[----:B------:R-:W-:-:S04]  /*0430*/  ISETP.GE.U32.AND P0, PT, R2, R8, PT ;  /* 0x000000080200720c */ /* 0x000fc80003f06070 */
[----:B------:R-:W-:-:S13]  /*0440*/  ISETP.GE.AND.EX P0, PT, R3, R10, PT, P0 ;  /* 0x0000000a0300720c */ /* 0x000fda0003f06300 */
[----:B------:R-:W-:Y:S05]  /*0450*/  @!P0 EXIT ;  /* 0x000000000000894d */ /* 0x000fea0003800000 */
[--C-:B------:R-:W-:Y:S01]  /*0460*/  IMAD.MOV.U32 R17, RZ, RZ, R8.reuse ;  /* 0x000000ffff117224 */ /* 0x100fe200078e0008 */
[----:B------:R-:W-:Y:S01]  /*0470*/  LOP3.LUT R5, R5, 0x159a55e5, RZ, 0x3c, !PT ;  /* 0x159a55e505057812 */ /* 0x000fe200078e3cff */
[----:B------:R-:W-:Y:S01]  /*0480*/  IMAD.MOV.U32 R6, RZ, RZ, R8 ;  /* 0x000000ffff067224 */ /* 0x000fe200078e0008 */
[C---:B------:R-:W-:Y:S01]  /*0490*/  LOP3.LUT R7, R12.reuse, 0x5491333, RZ, 0x3c, !PT ;  /* 0x054913330c077812 */ /* 0x040fe200078e3cff */
[----:B------:R-:W-:Y:S01]  /*04a0*/  IMAD.MOV.U32 R16, RZ, RZ, R10 ;  /* 0x000000ffff107224 */ /* 0x000fe200078e000a */
[----:B------:R-:W0:Y:S01]  /*04b0*/  LDCU.64 UR6, c[0x0][0x380] ;  /* 0x00007000ff0677ac */ /* 0x000e220008000a00 */
[----:B------:R-:W-:Y:S02]  /*04c0*/  VIADD R8, R12, 0x1f123bb5 ;  /* 0x1f123bb50c087836 */ /* 0x000fe40000000000 */
[----:B------:R-:W-:Y:S01]  /*04d0*/  IMAD.IADD R9, R27, 0x1, R4 ;  /* 0x000000011b097824 */ /* 0x000fe200078e0204 */
[----:B------:R-:W1:Y:S06]  /*04e0*/  LDCU.64 UR8, c[0x0][0x3b0] ;  /* 0x00007600ff0877ac */ /* 0x000e6c0008000a00 */
.L_x_45:
[----:B------:R-:W2:Y:S01]  /*04f0*/  LDG.E R11, desc[UR4][R14.64] ;  /* 0x000000040e0b7981 */ /* 0x000ea2000c1e1900 */
[C---:B------:R-:W-:Y:S01]  /*0500*/  SHF.L.U64.HI R12, R17.reuse, 0x2, R16 ;  /* 0x00000002110c7819 */ /* 0x040fe20000010210 */
[----:B------:R-:W-:-:S05]  /*0510*/  IMAD.SHL.U32 R10, R17, 0x4, RZ ;  /* 0x00000004110a7824 */ /* 0x000fca00078e00ff */
[----:B0-----:R-:W-:-:S04]  /*0520*/  IADD3 R18, P0, PT, R10, UR6, RZ ;  /* 0x000000060a127c10 */ /* 0x001fc8000ff1e0ff */
[----:B------:R-:W-:-:S05]  /*0530*/  IADD3.X R19, PT, PT, R12, UR7, RZ, P0, !PT ;  /* 0x000000070c137c10 */ /* 0x000fca00087fe4ff */
[----:B------:R0:W5:Y:S01]  /*0540*/  LDG.E R13, desc[UR4][R18.64] ;  /* 0x00000004120d7981 */ /* 0x000162000c1e1900 */
[----:B------:R-:W-:Y:S01]  /*0550*/  BSSY.RECONVERGENT B0, `(.L_x_4) ;  /* 0x0000044000007945 */ /* 0x000fe20003800200 */
[----:B------:R-:W-:Y:S01]  /*0560*/  CS2R R24, SRZ ;  /* 0x0000000000187805 */ /* 0x000fe2000001ff00 */
[----:B------:R-:W-:Y:S01]  /*0570*/  IMAD.MOV.U32 R26, RZ, RZ, RZ ;  /* 0x000000ffff1a7224 */ /* 0x000fe200078e00ff */
[----:B0-----:R-:W-:Y:S02]  /*0580*/  IABS R19, R6 ;  /* 0x0000000600137213 */ /* 0x001fe40000000000 */
[-C--:B--2---:R-:W-:Y:S02]  /*0590*/  IABS R20, R11.reuse ;  /* 0x0000000b00147213 */ /* 0x084fe40000000000 */
[----:B------:R-:W-:Y:S02]  /*05a0*/  IABS R18, R11 ;  /* 0x0000000b00127213 */ /* 0x000fe40000000000 */
[----:B------:R-:W0:Y:S08]  /*05b0*/  I2F.RP R21, R20 ;  /* 0x0000001400157306 */ /* 0x000e300000209400 */
[----:B0-----:R-:W0:Y:S02]  /*05c0*/  MUFU.RCP R21, R21 ;  /* 0x0000001500157308 */ /* 0x001e240000001000 */
[----:B0-----:R-:W-:-:S02]  /*05d0*/  VIADD R16, R21, 0xffffffe ;  /* 0x0ffffffe15107836 */ /* 0x001fc40000000000 */
[----:B------:R-:W-:-:S04]  /*05e0*/  IMAD.MOV R21, RZ, RZ, -R18 ;  /* 0x000000ffff157224 */ /* 0x000fc800078e0a12 */
[----:B------:R0:W2:Y:S02]  /*05f0*/  F2I.FTZ.U32.TRUNC.NTZ R17, R16 ;  /* 0x0000001000117305 */ /* 0x0000a4000021f000 */
[----:B0-----:R-:W-:Y:S02]  /*0600*/  IMAD.MOV.U32 R16, RZ, RZ, RZ ;  /* 0x000000ffff107224 */ /* 0x001fe400078e00ff */
[----:B--2---:R-:W-:-:S04]  /*0610*/  IMAD.MOV R23, RZ, RZ, -R17 ;  /* 0x000000ffff177224 */ /* 0x004fc800078e0a11 */
[----:B------:R-:W-:-:S04]  /*0620*/  IMAD R23, R23, R20, RZ ;  /* 0x0000001417177224 */ /* 0x000fc800078e02ff */
[----:B------:R-:W-:Y:S01]  /*0630*/  IMAD.HI.U32 R17, R17, R23, R16 ;  /* 0x0000001711117227 */ /* 0x000fe200078e0010 */
[----:B------:R-:W-:-:S03]  /*0640*/  LOP3.LUT R16, R6, R11, RZ, 0x3c, !PT ;  /* 0x0000000b06107212 */ /* 0x000fc600078e3cff */
[----:B------:R-:W-:Y:S01]  /*0650*/  IMAD.MOV.U32 R23, RZ, RZ, RZ ;  /* 0x000000ffff177224 */ /* 0x000fe200078e00ff */
[----:B------:R-:W-:Y:S01]  /*0660*/  ISETP.GE.AND P2, PT, R16, RZ, PT ;  /* 0x000000ff1000720c */ /* 0x000fe20003f46270 */
[----:B------:R-:W-:-:S04]  /*0670*/  IMAD.HI.U32 R18, R17, R19, RZ ;  /* 0x0000001311127227 */ /* 0x000fc800078e00ff */
[----:B------:R-:W-:Y:S02]  /*0680*/  IMAD R17, R18, R21, R19 ;  /* 0x0000001512117224 */ /* 0x000fe400078e0213 */
[----:B------:R-:W-:Y:S02]  /*0690*/  IMAD.MOV.U32 R19, RZ, RZ, R5 ;  /* 0x000000ffff137224 */ /* 0x000fe400078e0005 */
[----:B------:R-:W-:Y:S01]  /*06a0*/  IMAD.MOV.U32 R5, RZ, RZ, R8 ;  /* 0x000000ffff057224 */ /* 0x000fe200078e0008 */
[----:B------:R-:W-:Y:S01]  /*06b0*/  ISETP.GT.U32.AND P1, PT, R20, R17, PT ;  /* 0x000000111400720c */ /* 0x000fe20003f24070 */
[----:B------:R-:W-:Y:S02]  /*06c0*/  IMAD.MOV.U32 R8, RZ, RZ, R7 ;  /* 0x000000ffff087224 */ /* 0x000fe400078e0007 */
[----:B------:R-:W-:Y:S02]  /*06d0*/  IMAD.MOV.U32 R7, RZ, RZ, R0 ;  /* 0x000000ffff077224 */ /* 0x000fe400078e0000 */
[----:B------:R-:W-:-:S02]  /*06e0*/  IMAD.MOV.U32 R21, RZ, RZ, RZ ;  /* 0x000000ffff157224 */ /* 0x000fc400078e00ff */
[----:B------:R-:W-:-:S06]  /*06f0*/  IMAD.MOV.U32 R0, RZ, RZ, R27 ;  /* 0x000000ffff007224 */ /* 0x000fcc00078e001b */
[----:B------:R-:W-:Y:S02]  /*0700*/  @!P1 IMAD.IADD R17, R17, 0x1, -R20 ;  /* 0x0000000111119824 */ /* 0x000fe400078e0a14 */
[----:B------:R-:W-:Y:S01]  /*0710*/  @!P1 VIADD R18, R18, 0x1 ;  /* 0x0000000112129836 */ /* 0x000fe20000000000 */
[----:B------:R-:W-:Y:S02]  /*0720*/  ISETP.NE.AND P1, PT, R11, RZ, PT ;  /* 0x000000ff0b00720c */ /* 0x000fe40003f25270 */
[----:B------:R-:W-:-:S13]  /*0730*/  ISETP.GE.U32.AND P0, PT, R17, R20, PT ;  /* 0x000000141100720c */ /* 0x000fda0003f06070 */
[----:B------:R-:W-:-:S04]  /*0740*/  @P0 VIADD R18, R18, 0x1 ;  /* 0x0000000112120836 */ /* 0x000fc80000000000 */
[----:B------:R-:W-:Y:S01]  /*0750*/  @!P2 IMAD.MOV R18, RZ, RZ, -R18 ;  /* 0x000000ffff12a224 */ /* 0x000fe200078e0a12 */
[----:B------:R-:W-:-:S05]  /*0760*/  @!P1 LOP3.LUT R18, RZ, R11, RZ, 0x33, !PT ;  /* 0x0000000bff129212 */ /* 0x000fca00078e33ff */
[----:B------:R-:W-:Y:S02]  /*0770*/  IMAD R20, R11, R18, RZ ;  /* 0x000000120b147224 */ /* 0x000fe400078e02ff */
[----:B------:R-:W-:Y:S02]  /*0780*/  VIADD R28, R18, 0x1 ;  /* 0x00000001121c7836 */ /* 0x000fe40000000000 */
[----:B------:R-:W-:-:S05]  /*0790*/  IMAD.IADD R22, R6, 0x1, -R20 ;  /* 0x0000000106167824 */ /* 0x000fca00078e0a14 */
[----:B------:R-:W-:-:S04]  /*07a0*/  ISETP.GT.AND P0, PT, R22, RZ, PT ;  /* 0x000000ff1600720c */ /* 0x000fc80003f04270 */
[----:B------:R-:W-:-:S13]  /*07b0*/  ISETP.LE.AND P0, PT, R22, R11, P0 ;  /* 0x0000000b1600720c */ /* 0x000fda0000703270 */
[----:B------:R-:W-:Y:S05]  /*07c0*/  @!P0 BRA `(.L_x_5) ;  /* 0x0000000000708947 */ /* 0x000fea0003800000 */
[----:B------:R-:W0:Y:S02]  /*07d0*/  LDC.64 R16, c[0x0][0x3a0] ;  /* 0x0000e800ff107b82 */ /* 0x000e240000000a00 */
[----:B0-----:R-:W2:Y:S01]  /*07e0*/  LDG.E R17, desc[UR4][R16.64] ;  /* 0x0000000410117981 */ /* 0x001ea2000c1e1900 */
[----:B------:R-:W-:-:S04]  /*07f0*/  ISETP.GE.AND P1, PT, R18, -0x1, PT ;  /* 0xffffffff1200780c */ /* 0x000fc80003f26270 */
[----:B--2---:R-:W-:-:S13]  /*0800*/  ISETP.GE.OR P1, PT, R28, R17, !P1 ;  /* 0x000000111c00720c */ /* 0x004fda0004f26670 */
[----:B------:R-:W-:Y:S05]  /*0810*/  @P1 BRA `(.L_x_5) ;  /* 0x00000000005c1947 */ /* 0x000fea0003800000 */
[----:B------:R-:W-:Y:S01]  /*0820*/  LOP3.LUT R17, RZ, R20, RZ, 0x33, !PT ;  /* 0x00000014ff117212 */ /* 0x000fe200078e33ff */
[----:B------:R-:W-:-:S04]  /*0830*/  IMAD.IADD R16, R11, 0x1, R20 ;  /* 0x000000010b107824 */ /* 0x000fc800078e0214 */
[----:B------:R-:W-:-:S05]  /*0840*/  IMAD.IADD R17, R17, 0x1, R6 ;  /* 0x0000000111117824 */ /* 0x000fca00078e0206 */
[----:B------:R-:W-:-:S04]  /*0850*/  IADD3 R17, P1, PT, R16, R17, RZ ;  /* 0x0000001110117210 */ /* 0x000fc80007f3e0ff */
[----:B------:R-:W-:Y:S02]  /*0860*/  LEA.HI.X.SX32 R24, R16, RZ, 0x1, P1 ;  /* 0x000000ff10187211 */ /* 0x000fe400008f0eff */
[----:B------:R-:W-:-:S04]  /*0870*/  LEA R16, P1, R17, UR6, 0x2 ;  /* 0x0000000611107c11 */ /* 0x000fc8000f8210ff */
[----:B------:R-:W-:-:S05]  /*0880*/  LEA.HI.X R17, R17, UR7, R24, 0x2, P1 ;  /* 0x0000000711117c11 */ /* 0x000fca00088f1418 */
[----:B------:R-:W2:Y:S02]  /*0890*/  LDG.E R16, desc[UR4][R16.64] ;  /* 0x0000000410107981 */ /* 0x000ea4000c1e1900 */
[----:B--2---:R-:W-:-:S13]  /*08a0*/  ISETP.GE.AND P2, PT, R16, 0x1, PT ;  /* 0x000000011000780c */ /* 0x004fda0003f46270 */
[----:B------:R-:W-:Y:S01]  /*08b0*/  @P2 ISETP.NE.AND P1, PT, R16, 0x1, PT ;  /* 0x000000011000280c */ /* 0x000fe20003f25270 */
[----:B------:R-:W-:Y:S02]  /*08c0*/  @P2 IMAD.MOV.U32 R25, RZ, RZ, 0x1 ;  /* 0x00000001ff192424 */ /* 0x000fe400078e00ff */
[----:B------:R-:W-:Y:S01]  /*08d0*/  @P2 IMAD.MOV.U32 R23, RZ, RZ, RZ ;  /* 0x000000ffff172224 */ /* 0x000fe200078e00ff */
[----:B------:R-:W-:Y:S01]  /*08e0*/  @P2 SEL R24, RZ, 0x1, !P1 ;  /* 0x00000001ff182807 */ /* 0x000fe20004800000 */
[----:B------:R-:W-:Y:S01]  /*08f0*/  @P2 IMAD.MOV.U32 R26, RZ, RZ, 0x1 ;  /* 0x00000001ff1a2424 */ /* 0x000fe200078e00ff */
[----:B------:R-:W-:Y:S07]  /*0900*/  @P2 BRA `(.L_x_5) ;  /* 0x0000000000202947 */ /* 0x000fee0003800000 */
[----:B------:R-:W-:Y:S01]  /*0910*/  ISETP.GT.AND P1, PT, R16, -0x1, PT ;  /* 0xffffffff1000780c */ /* 0x000fe20003f24270 */
[----:B------:R-:W-:Y:S01]  /*0920*/  IMAD.MOV.U32 R26, RZ, RZ, 0x1 ;  /* 0x00000001ff1a7424 */ /* 0x000fe200078e00ff */
[----:B------:R-:W-:Y:S01]  /*0930*/  CS2R R24, SRZ ;  /* 0x0000000000187805 */ /* 0x000fe2000001ff00 */
[----:B------:R-:W-:-:S10]  /*0940*/  IMAD.MOV.U32 R23, RZ, RZ, RZ ;  /* 0x000000ffff177224 */ /* 0x000fd400078e00ff */
[----:B------:R-:W-:Y:S01]  /*0950*/  @!P1 ISETP.GE.U32.AND P2, PT, R16, -0x2, PT ;  /* 0xfffffffe1000980c */ /* 0x000fe20003f46070 */
[----:B------:R-:W-:Y:S02]  /*0960*/  @!P1 IMAD.MOV.U32 R26, RZ, RZ, 0x1 ;  /* 0x00000001ff1a9424 */ /* 0x000fe400078e00ff */
[----:B------:R-:W-:Y:S01]  /*0970*/  @!P1 IMAD.MOV.U32 R21, RZ, RZ, 0x1 ;  /* 0x00000001ff159424 */ /* 0x000fe200078e00ff */
[----:B------:R-:W-:-:S09]  /*0980*/  @!P1 SEL R23, RZ, 0x1, P2 ;  /* 0x00000001ff179807 */ /* 0x000fd20001000000 */
.L_x_5:
[----:B-1----:R-:W-:Y:S05]  /*0990*/  BSYNC.RECONVERGENT B0 ;  /* 0x0000000000007941 */ /* 0x002fea0003800200 */
.L_x_4:
[C---:B------:R-:W-:Y:S01]  /*09a0*/  ISETP.GT.AND P1, PT, R22.reuse, -0x1, PT ;  /* 0xffffffff1600780c */ /* 0x040fe20003f24270 */
[----:B------:R-:W-:Y:S03]  /*09b0*/  BSSY.RECONVERGENT B0, `(.L_x_6) ;  /* 0x0000020000007945 */ /* 0x000fe60003800200 */
[----:B------:R-:W-:-:S13]  /*09c0*/  ISETP.LT.AND P1, PT, R22, R11, P1 ;  /* 0x0000000b1600720c */ /* 0x000fda0000f21270 */
[----:B------:R-:W-:Y:S05]  /*09d0*/  @!P1 BRA `(.L_x_7) ;  /* 0x0000000000749947 */ /* 0x000fea0003800000 */
[----:B------:R-:W0:Y:S02]  /*09e0*/  LDC.64 R16, c[0x0][0x3a0] ;  /* 0x0000e800ff107b82 */ /* 0x000e240000000a00 */
[----:B0-----:R-:W2:Y:S01]  /*09f0*/  LDG.E R17, desc[UR4][R16.64] ;  /* 0x0000000410117981 */ /* 0x001ea2000c1e1900 */
[----:B------:R-:W-:-:S04]  /*0a00*/  ISETP.GE.AND P2, PT, R18, -0x1, PT ;  /* 0xffffffff1200780c */ /* 0x000fc80003f46270 */
[----:B--2---:R-:W-:-:S13]  /*0a10*/  ISETP.GE.OR P2, PT, R28, R17, !P2 ;  /* 0x000000111c00720c */ /* 0x004fda0005746670 */
[----:B------:R-:W-:Y:S05]  /*0a20*/  @P2 BRA `(.L_x_7) ;  /* 0x0000000000602947 */ /* 0x000fea0003800000 */
[----:B------:R-:W-:-:S05]  /*0a30*/  IMAD.IADD R27, R11, 0x1, R20 ;  /* 0x000000010b1b7824 */ /* 0x000fca00078e0214 */
[----:B------:R-:W-:-:S04]  /*0a40*/  IADD3 R17, P2, PT, R22, R27, RZ ;  /* 0x0000001b16117210 */ /* 0x000fc80007f5e0ff */
[----:B------:R-:W-:Y:S02]  /*0a50*/  LEA.HI.X.SX32 R27, R27, RZ, 0x1, P2 ;  /* 0x000000ff1b1b7211 */ /* 0x000fe400010f0eff */
[----:B------:R-:W-:-:S04]  /*0a60*/  LEA R16, P2, R17, UR6, 0x2 ;  /* 0x0000000611107c11 */ /* 0x000fc8000f8410ff */
[----:B------:R-:W-:-:S05]  /*0a70*/  LEA.HI.X R17, R17, UR7, R27, 0x2, P2 ;  /* 0x0000000711117c11 */ /* 0x000fca00090f141b */
[----:B------:R-:W2:Y:S01]  /*0a80*/  LDG.E R16, desc[UR4][R16.64] ;  /* 0x0000000410107981 */ /* 0x000ea2000c1e1900 */
[----:B------:R-:W-:Y:S01]  /*0a90*/  BSSY.RECONVERGENT B1, `(.L_x_8) ;  /* 0x0000010000017945 */ /* 0x000fe20003800200 */
[----:B--2---:R-:W-:-:S13]  /*0aa0*/  ISETP.GT.AND P2, PT, R16, RZ, PT ;  /* 0x000000ff1000720c */ /* 0x004fda0003f44270 */
[----:B------:R-:W-:Y:S05]  /*0ab0*/  @P2 BRA `(.L_x_9) ;  /* 0x0000000000202947 */ /* 0x000fea0003800000 */
[----:B------:R-:W-:-:S13]  /*0ac0*/  ISETP.GT.AND P2, PT, R16, -0x1, PT ;  /* 0xffffffff1000780c */ /* 0x000fda0003f44270 */
[----:B------:R-:W-:Y:S05]  /*0ad0*/  @P2 BRA `(.L_x_10) ;  /* 0x00000000002c2947 */ /* 0x000fea0003800000 */
[----:B------:R-:W-:Y:S01]  /*0ae0*/  ISETP.GE.U32.AND P2, PT, R16, -0x2, PT ;  /* 0xfffffffe1000780c */ /* 0x000fe20003f46070 */
[----:B------:R-:W-:Y:S02]  /*0af0*/  VIADD R16, R23, 0x1 ;  /* 0x0000000117107836 */ /* 0x000fe40000000000 */
[----:B------:R-:W-:-:S10]  /*0b00*/  VIADD R21, R21, 0x1 ;  /* 0x0000000115157836 */ /* 0x000fd40000000000 */
[----:B------:R-:W-:-:S04]  /*0b10*/  @P2 IMAD.MOV R16, RZ, RZ, R23 ;  /* 0x000000ffff102224 */ /* 0x000fc800078e0217 */
[----:B------:R-:W-:Y:S01]  /*0b20*/  IMAD.MOV.U32 R23, RZ, RZ, R16 ;  /* 0x000000ffff177224 */ /* 0x000fe200078e0010 */
[----:B------:R-:W-:Y:S06]  /*0b30*/  BRA `(.L_x_10) ;  /* 0x0000000000147947 */ /* 0x000fec0003800000 */
.L_x_9:
[----:B------:R-:W-:Y:S01]  /*0b40*/  ISETP.NE.AND P2, PT, R16, 0x1, PT ;  /* 0x000000011000780c */ /* 0x000fe20003f45270 */
[----:B------:R-:W-:Y:S02]  /*0b50*/  VIADD R16, R24, 0x1 ;  /* 0x0000000118107836 */ /* 0x000fe40000000000 */
[----:B------:R-:W-:-:S10]  /*0b60*/  VIADD R25, R25, 0x1 ;  /* 0x0000000119197836 */ /* 0x000fd40000000000 */
[----:B------:R-:W-:-:S04]  /*0b70*/  @!P2 IMAD.MOV R16, RZ, RZ, R24 ;  /* 0x000000ffff10a224 */ /* 0x000fc800078e0218 */
[----:B------:R-:W-:-:S07]  /*0b80*/  IMAD.MOV.U32 R24, RZ, RZ, R16 ;  /* 0x000000ffff187224 */ /* 0x000fce00078e0010 */
.L_x_10:
[----:B------:R-:W-:Y:S05]  /*0b90*/  BSYNC.RECONVERGENT B1 ;  /* 0x0000000000017941 */ /* 0x000fea0003800200 */
.L_x_8:
[----:B------:R-:W-:-:S07]  /*0ba0*/  VIADD R26, R26, 0x1 ;  /* 0x000000011a1a7836 */ /* 0x000fce0000000000 */
.L_x_7:
[----:B------:R-:W-:Y:S05]  /*0bb0*/  BSYNC.RECONVERGENT B0 ;  /* 0x0000000000007941 */ /* 0x000fea0003800200 */
.L_x_6:
[C---:B------:R-:W-:Y:S01]  /*0bc0*/  VIADD R27, R22.reuse, 0x1 ;  /* 0x00000001161b7836 */ /* 0x040fe20000000000 */
[----:B------:R-:W-:Y:S01]  /*0bd0*/  ISETP.GT.AND P2, PT, R22, -0x2, PT ;  /* 0xfffffffe1600780c */ /* 0x000fe20003f44270 */
        /* <DEDUP_REMOVED lines=25> */
.L_x_14:
[----:B------:R-:W-:Y:S01]  /*0d70*/  ISETP.NE.AND P3, PT, R16, 0x1, PT ;  /* 0x000000011000780c */ /* 0x000fe20003f65270 */
[----:B------:R-:W-:Y:S02]  /*0d80*/  VIADD R16, R24, 0x1 ;  /* 0x0000000118107836 */ /* 0x000fe40000000000 */
[----:B------:R-:W-:-:S10]  /*0d90*/  VIADD R25, R25, 0x1 ;  /* 0x0000000119197836 */ /* 0x000fd40000000000 */
[----:B------:R-:W-:-:S04]  /*0da0*/  @!P3 IMAD.MOV R16, RZ, RZ, R24 ;  /* 0x000000ffff10b224 */ /* 0x000fc800078e0218 */
[----:B------:R-:W-:-:S07]  /*0db0*/  IMAD.MOV.U32 R24, RZ, RZ, R16 ;  /* 0x000000ffff187224 */ /* 0x000fce00078e0010 */
.L_x_15:
[----:B------:R-:W-:Y:S05]  /*0dc0*/  BSYNC.RECONVERGENT B1 ;  /* 0x0000000000017941 */ /* 0x000fea0003800200 */
.L_x_13:
[----:B------:R-:W-:-:S07]  /*0dd0*/  VIADD R26, R26, 0x1 ;  /* 0x000000011a1a7836 */ /* 0x000fce0000000000 */
.L_x_12:
[----:B------:R-:W-:Y:S05]  /*0de0*/  BSYNC.RECONVERGENT B0 ;  /* 0x0000000000007941 */ /* 0x000fea0003800200 */
.L_x_11:
[----:B------:R-:W-:Y:S04]  /*0df0*/  BSSY.RECONVERGENT B0, `(.L_x_16) ;  /* 0x000001e000007945 */ /* 0x000fe80003800200 */
[----:B------:R-:W-:Y:S05]  /*0e00*/  @!P2 BRA `(.L_x_17) ;  /* 0x000000000070a947 */ /* 0x000fea0003800000 */
[----:B------:R-:W0:Y:S02]  /*0e10*/  LDC.64 R16, c[0x0][0x3a0] ;  /* 0x0000e800ff107b82 */ /* 0x000e240000000a00 */
[----:B0-----:R-:W2:Y:S01]  /*0e20*/  LDG.E R17, desc[UR4][R16.64] ;  /* 0x0000000410117981 */ /* 0x001ea2000c1e1900 */
[----:B------:R-:W-:-:S04]  /*0e30*/  ISETP.GE.AND P3, PT, R18, RZ, PT ;  /* 0x000000ff1200720c */ /* 0x000fc80003f66270 */
[----:B--2---:R-:W-:-:S13]  /*0e40*/  ISETP.GE.OR P3, PT, R18, R17, !P3 ;  /* 0x000000111200720c */ /* 0x004fda0005f66670 */
[----:B------:R-:W-:Y:S05]  /*0e50*/  @P3 BRA `(.L_x_17) ;  /* 0x00000000005c3947 */ /* 0x000fea0003800000 */
        /* <DEDUP_REMOVED lines=16> */
.L_x_19:
[----:B------:R-:W-:Y:S01]  /*0f60*/  ISETP.NE.AND P3, PT, R16, 0x1, PT ;  /* 0x000000011000780c */ /* 0x000fe20003f65270 */
[----:B------:R-:W-:Y:S02]  /*0f70*/  VIADD R16, R24, 0x1 ;  /* 0x0000000118107836 */ /* 0x000fe40000000000 */
[----:B------:R-:W-:-:S10]  /*0f80*/  VIADD R25, R25, 0x1 ;  /* 0x0000000119197836 */ /* 0x000fd40000000000 */
[----:B------:R-:W-:-:S04]  /*0f90*/  @!P3 IMAD.MOV R16, RZ, RZ, R24 ;  /* 0x000000ffff10b224 */ /* 0x000fc800078e0218 */
[----:B------:R-:W-:-:S07]  /*0fa0*/  IMAD.MOV.U32 R24, RZ, RZ, R16 ;  /* 0x000000ffff187224 */ /* 0x000fce00078e0010 */
.L_x_20:
[----:B------:R-:W-:Y:S05]  /*0fb0*/  BSYNC.RECONVERGENT B1 ;  /* 0x0000000000017941 */ /* 0x000fea0003800200 */
.L_x_18:
[----:B------:R-:W-:-:S07]  /*0fc0*/  VIADD R26, R26, 0x1 ;  /* 0x000000011a1a7836 */ /* 0x000fce0000000000 */
.L_x_17:
[----:B------:R-:W-:Y:S05]  /*0fd0*/  BSYNC.RECONVERGENT B0 ;  /* 0x0000000000007941 */ /* 0x000fea0003800200 */
.L_x_16:
[----:B------:R-:W-:Y:S04]  /*0fe0*/  BSSY.RECONVERGENT B0, `(.L_x_21) ;  /* 0x0000020000007945 */ /* 0x000fe80003800200 */
[----:B------:R-:W-:Y:S05]  /*0ff0*/  @!P0 BRA `(.L_x_22) ;  /* 0x0000000000788947 */ /* 0x000fea0003800000 */
[----:B------:R-:W0:Y:S02]  /*1000*/  LDC.64 R16, c[0x0][0x3a0] ;  /* 0x0000e800ff107b82 */ /* 0x000e240000000a00 */
[----:B0-----:R-:W2:Y:S01]  /*1010*/  LDG.E R17, desc[UR4][R16.64] ;  /* 0x0000000410117981 */ /* 0x001ea2000c1e1900 */
[----:B------:R-:W-:-:S04]  /*1020*/  ISETP.GE.AND P3, PT, R18, RZ, PT ;  /* 0x000000ff1200720c */ /* 0x000fc80003f66270 */
[----:B--2---:R-:W-:-:S13]  /*1030*/  ISETP.GE.OR P3, PT, R18, R17, !P3 ;  /* 0x000000111200720c */ /* 0x004fda0005f66670 */
[----:B------:R-:W-:Y:S05]  /*1040*/  @P3 BRA `(.L_x_22) ;  /* 0x0000000000643947 */ /* 0x000fea0003800000 */
[----:B------:R-:W-:-:S05]  /*1050*/  LOP3.LUT R17, RZ, R20, RZ, 0x33, !PT ;  /* 0x00000014ff117212 */ /* 0x000fca00078e33ff */
        /* <DEDUP_REMOVED lines=17> */
.L_x_24:
[----:B------:R-:W-:Y:S01]  /*1170*/  ISETP.NE.AND P3, PT, R16, 0x1, PT ;  /* 0x000000011000780c */ /* 0x000fe20003f65270 */
[----:B------:R-:W-:Y:S02]  /*1180*/  VIADD R16, R24, 0x1 ;  /* 0x0000000118107836 */ /* 0x000fe40000000000 */
[----:B------:R-:W-:-:S10]  /*1190*/  VIADD R25, R25, 0x1 ;  /* 0x0000000119197836 */ /* 0x000fd40000000000 */
[----:B------:R-:W-:-:S04]  /*11a0*/  @!P3 IMAD.MOV R16, RZ, RZ, R24 ;  /* 0x000000ffff10b224 */ /* 0x000fc800078e0218 */
[----:B------:R-:W-:-:S07]  /*11b0*/  IMAD.MOV.U32 R24, RZ, RZ, R16 ;  /* 0x000000ffff187224 */ /* 0x000fce00078e0010 */
.L_x_25:
[----:B------:R-:W-:Y:S05]  /*11c0*/  BSYNC.RECONVERGENT B1 ;  /* 0x0000000000017941 */ /* 0x000fea0003800200 */
.L_x_23:
[----:B------:R-:W-:-:S07]  /*11d0*/  VIADD R26, R26, 0x1 ;  /* 0x000000011a1a7836 */ /* 0x000fce0000000000 */
.L_x_22:
[----:B------:R-:W-:Y:S05]  /*11e0*/  BSYNC.RECONVERGENT B0 ;  /* 0x0000000000007941 */ /* 0x000fea0003800200 */
.L_x_21:
[----:B------:R-:W-:Y:S04]  /*11f0*/  BSSY.RECONVERGENT B0, `(.L_x_26) ;  /* 0x0000021000007945 */ /* 0x000fe80003800200 */
[----:B------:R-:W-:Y:S05]  /*1200*/  @!P0 BRA `(.L_x_27) ;  /* 0x00000000007c8947 */ /* 0x000fea0003800000 */
[----:B------:R-:W0:Y:S02]  /*1210*/  LDC.64 R16, c[0x0][0x3a0] ;  /* 0x0000e800ff107b82 */ /* 0x000e240000000a00 */
[----:B0-----:R-:W2:Y:S01]  /*1220*/  LDG.E R17, desc[UR4][R16.64] ;  /* 0x0000000410117981 */ /* 0x001ea2000c1e1900 */
[----:B------:R-:W-:-:S04]  /*1230*/  ISETP.GE.AND P0, PT, R18, 0x1, PT ;  /* 0x000000011200780c */ /* 0x000fc80003f06270 */
[----:B--2---:R-:W-:-:S13]  /*1240*/  ISETP.GT.OR P0, PT, R18, R17, !P0 ;  /* 0x000000111200720c */ /* 0x004fda0004704670 */
[----:B------:R-:W-:Y:S05]  /*1250*/  @P0 BRA `(.L_x_27) ;  /* 0x0000000000680947 */ /* 0x000fea0003800000 */
[----:B------:R-:W-:Y:S01]  /*1260*/  LOP3.LUT R17, RZ, R20, RZ, 0x33, !PT ;  /* 0x00000014ff117212 */ /* 0x000fe200078e33ff */
[----:B------:R-:W-:-:S04]  /*1270*/  IMAD.IADD R16, R20, 0x1, -R11 ;  /* 0x0000000114107824 */ /* 0x000fc800078e0a0b */
        /* <DEDUP_REMOVED lines=17> */
.L_x_29:
[----:B------:R-:W-:Y:S01]  /*1390*/  ISETP.NE.AND P0, PT, R16, 0x1, PT ;  /* 0x000000011000780c */ /* 0x000fe20003f05270 */
[----:B------:R-:W-:Y:S02]  /*13a0*/  VIADD R16, R24, 0x1 ;  /* 0x0000000118107836 */ /* 0x000fe40000000000 */
[----:B------:R-:W-:-:S10]  /*13b0*/  VIADD R25, R25, 0x1 ;  /* 0x0000000119197836 */ /* 0x000fd40000000000 */
[----:B------:R-:W-:-:S04]  /*13c0*/  @!P0 IMAD.MOV R16, RZ, RZ, R24 ;  /* 0x000000ffff108224 */ /* 0x000fc800078e0218 */
[----:B------:R-:W-:-:S07]  /*13d0*/  IMAD.MOV.U32 R24, RZ, RZ, R16 ;  /* 0x000000ffff187224 */ /* 0x000fce00078e0010 */
.L_x_30:
[----:B------:R-:W-:Y:S05]  /*13e0*/  BSYNC.RECONVERGENT B1 ;  /* 0x0000000000017941 */ /* 0x000fea0003800200 */
.L_x_28:
[----:B------:R-:W-:-:S07]  /*13f0*/  VIADD R26, R26, 0x1 ;  /* 0x000000011a1a7836 */ /* 0x000fce0000000000 */
.L_x_27:
[----:B------:R-:W-:Y:S05]  /*1400*/  BSYNC.RECONVERGENT B0 ;  /* 0x0000000000007941 */ /* 0x000fea0003800200 */
.L_x_26:
[----:B------:R-:W-:Y:S04]  /*1410*/  BSSY.RECONVERGENT B0, `(.L_x_31) ;  /* 0x000001f000007945 */ /* 0x000fe80003800200 */
[----:B------:R-:W-:Y:S05]  /*1420*/  @!P1 BRA `(.L_x_32) ;  /* 0x0000000000749947 */ /* 0x000fea0003800000 */
[----:B------:R-:W0:Y:S02]  /*1430*/  LDC.64 R16, c[0x0][0x3a0] ;  /* 0x0000e800ff107b82 */ /* 0x000e240000000a00 */
[----:B0-----:R-:W2:Y:S01]  /*1440*/  LDG.E R17, desc[UR4][R16.64] ;  /* 0x0000000410117981 */ /* 0x001ea2000c1e1900 */
[----:B------:R-:W-:-:S04]  /*1450*/  ISETP.GE.AND P0, PT, R18, 0x1, PT ;  /* 0x000000011200780c */ /* 0x000fc80003f06270 */
[----:B--2---:R-:W-:-:S13]  /*1460*/  ISETP.GT.OR P0, PT, R18, R17, !P0 ;  /* 0x000000111200720c */ /* 0x004fda0004704670 */
[----:B------:R-:W-:Y:S05]  /*1470*/  @P0 BRA `(.L_x_32) ;  /* 0x0000000000600947 */ /* 0x000fea0003800000 */
[----:B------:R-:W-:-:S05]  /*1480*/  IMAD.IADD R17, R20, 0x1, -R11 ;  /* 0x0000000114117824 */ /* 0x000fca00078e0a0b */
        /* <DEDUP_REMOVED lines=16> */
.L_x_34:
[----:B------:R-:W-:Y:S01]  /*1590*/  ISETP.NE.AND P0, PT, R16, 0x1, PT ;  /* 0x000000011000780c */ /* 0x000fe20003f05270 */
[----:B------:R-:W-:Y:S02]  /*15a0*/  VIADD R16, R24, 0x1 ;  /* 0x0000000118107836 */ /* 0x000fe40000000000 */
[----:B------:R-:W-:-:S10]  /*15b0*/  VIADD R25, R25, 0x1 ;  /* 0x0000000119197836 */ /* 0x000fd40000000000 */
[----:B------:R-:W-:-:S04]  /*15c0*/  @!P0 IMAD.MOV R16, RZ, RZ, R24 ;  /* 0x000000ffff108224 */ /* 0x000fc800078e0218 */
[----:B------:R-:W-:-:S07]  /*15d0*/  IMAD.MOV.U32 R24, RZ, RZ, R16 ;  /* 0x000000ffff187224 */ /* 0x000fce00078e0010 */
.L_x_35:
[----:B------:R-:W-:Y:S05]  /*15e0*/  BSYNC.RECONVERGENT B1 ;  /* 0x0000000000017941 */ /* 0x000fea0003800200 */
.L_x_33:
[----:B------:R-:W-:-:S07]  /*15f0*/  VIADD R26, R26, 0x1 ;  /* 0x000000011a1a7836 */ /* 0x000fce0000000000 */
.L_x_32:
[----:B------:R-:W-:Y:S05]  /*1600*/  BSYNC.RECONVERGENT B0 ;  /* 0x0000000000007941 */ /* 0x000fea0003800200 */
.L_x_31:
        /* <DEDUP_REMOVED lines=24> */
.L_x_39:
[----:B------:R-:W-:Y:S01]  /*1790*/  ISETP.NE.AND P0, PT, R16, 0x1, PT ;  /* 0x000000011000780c */ /* 0x000fe20003f05270 */
[----:B------:R-:W-:Y:S02]  /*17a0*/  VIADD R11, R24, 0x1 ;  /* 0x00000001180b7836 */ /* 0x000fe40000000000 */
[----:B------:R-:W-:-:S10]  /*17b0*/  VIADD R25, R25, 0x1 ;  /* 0x0000000119197836 */ /* 0x000fd40000000000 */
[----:B------:R-:W-:-:S04]  /*17c0*/  @!P0 IMAD.MOV R11, RZ, RZ, R24 ;  /* 0x000000ffff0b8224 */ /* 0x000fc800078e0218 */
[----:B------:R-:W-:-:S07]  /*17d0*/  IMAD.MOV.U32 R24, RZ, RZ, R11 ;  /* 0x000000ffff187224 */ /* 0x000fce00078e000b */
.L_x_40:
[----:B------:R-:W-:Y:S05]  /*17e0*/  BSYNC.RECONVERGENT B1 ;  /* 0x0000000000017941 */ /* 0x000fea0003800200 */
.L_x_38:
[----:B------:R-:W-:-:S07]  /*17f0*/  VIADD R26, R26, 0x1 ;  /* 0x000000011a1a7836 */ /* 0x000fce0000000000 */
.L_x_37:
[----:B------:R-:W-:Y:S05]  /*1800*/  BSYNC.RECONVERGENT B0 ;  /* 0x0000000000007941 */ /* 0x000fea0003800200 */
.L_x_36:
[----:B-----5:R-:W-:Y:S01]  /*1810*/  ISETP.NE.AND P2, PT, R13, RZ, PT ;  /* 0x000000ff0d00720c */ /* 0x020fe20003f45270 */
[----:B------:R-:W-:Y:S01]  /*1820*/  BSSY.RECONVERGENT B0, `(.L_x_41) ;  /* 0x000002b000007945 */ /* 0x000fe20003800200 */
[C---:B------:R-:W-:Y:S02]  /*1830*/  ISETP.NE.AND P0, PT, R26.reuse, 0x5, PT ;  /* 0x000000051a00780c */ /* 0x040fe40003f05270 */
[----:B------:R-:W-:Y:S02]  /*1840*/  ISETP.NE.AND P1, PT, R26, 0x3, PT ;  /* 0x000000031a00780c */ /* 0x000fe40003f25270 */
[----:B------:R-:W-:-:S04]  /*1850*/  SEL R11, RZ, 0x2, P0 ;  /* 0x00000002ff0b7807 */ /* 0x000fc80000000000 */
[----:B------:R-:W-:-:S03]  /*1860*/  SEL R11, R11, 0x3, P1 ;  /* 0x000000030b0b7807 */ /* 0x000fc60000800000 */
[----:B------:R-:W-:Y:S05]  /*1870*/  @P2 BRA `(.L_x_42) ;  /* 0x0000000000382947 */ /* 0x000fea0003800000 */
[----:B------:R-:W-:-:S04]  /*1880*/  IADD3 R16, PT, PT, -R11, 0x4, RZ ;  /* 0x000000040b107810 */ /* 0x000fc80007ffe1ff */
[-C--:B------:R-:W-:Y:S02]  /*1890*/  ISETP.GE.U32.AND P1, PT, R25, R16.reuse, PT ;  /* 0x000000101900720c */ /* 0x080fe40003f26070 */
[----:B------:R-:W-:Y:S01]  /*18a0*/  ISETP.GE.U32.AND P2, PT, R21, R16, PT ;  /* 0x000000101500720c */ /* 0x000fe20003f46070 */
[----:B------:R-:W-:-:S10]  /*18b0*/  IMAD.MOV.U32 R16, RZ, RZ, -0x1 ;  /* 0xffffffffff107424 */ /* 0x000fd400078e00ff */
[----:B------:R-:W-:-:S04]  /*18c0*/  @P1 LOP3.LUT R9, R11, 0x3, RZ, 0x3c, !PT ;  /* 0x000000030b091812 */ /* 0x000fc800078e3cff */
[----:B------:R-:W-:Y:S01]  /*18d0*/  @P1 ISETP.GE.U32.AND P0, PT, R24, R9, !P2 ;  /* 0x000000091800120c */ /* 0x000fe20005706070 */
[----:B------:R-:W-:-:S03]  /*18e0*/  IMAD.MOV.U32 R9, RZ, RZ, RZ ;  /* 0x000000ffff097224 */ /* 0x000fc600078e00ff */
[----:B------:R-:W-:-:S05]  /*18f0*/  @P1 SEL R16, RZ, 0x1, !P0 ;  /* 0x00000001ff101807 */ /* 0x000fca0004000000 */
[----:B------:R-:W-:Y:S01]  /*1900*/  @P1 IMAD.MOV.U32 R9, RZ, RZ, R16 ;  /* 0x000000ffff091224 */ /* 0x000fe200078e0010 */
[----:B------:R-:W-:Y:S06]  /*1910*/  @!P2 BRA `(.L_x_43) ;  /* 0x00000000006ca947 */ /* 0x000fec0003800000 */
[----:B------:R-:W-:-:S04]  /*1920*/  LOP3.LUT R18, R11, 0x3, RZ, 0x3c, !PT ;  /* 0x000000030b127812 */ /* 0x000fc800078e3cff */
[----:B------:R-:W-:-:S04]  /*1930*/  ISETP.GE.U32.AND P0, PT, R23, R18, PT ;  /* 0x000000121700720c */ /* 0x000fc80003f06070 */
[----:B------:R-:W-:Y:S01]  /*1940*/  SEL R9, R9, R16, !P0 ;  /* 0x0000001009097207 */ /* 0x000fe20004000000 */
[----:B------:R-:W-:Y:S08]  /*1950*/  BRA `(.L_x_43) ;  /* 0x00000000005c7947 */ /* 0x000ff00003800000 */
.L_x_42:
[----:B------:R-:W-:-:S13]  /*1960*/  ISETP.GE.AND P0, PT, R13, 0x1, PT ;  /* 0x000000010d00780c */ /* 0x000fda0003f06270 */
[----:B------:R-:W-:Y:S05]  /*1970*/  @!P0 BRA `(.L_x_44) ;  /* 0x00000000002c8947 */ /* 0x000fea0003800000 */
[----:B------:R-:W-:Y:S01]  /*1980*/  IADD3 R16, PT, PT, -R11, 0x5, RZ ;  /* 0x000000050b107810 */ /* 0x000fe20007ffe1ff */
[----:B------:R-:W-:-:S03]  /*1990*/  IMAD.MOV.U32 R9, RZ, RZ, RZ ;  /* 0x000000ffff097224 */ /* 0x000fc600078e00ff */
[----:B------:R-:W-:-:S13]  /*19a0*/  ISETP.GE.U32.AND P0, PT, R21, R16, PT ;  /* 0x000000101500720c */ /* 0x000fda0003f06070 */
[----:B------:R-:W-:Y:S05]  /*19b0*/  @P0 BRA `(.L_x_43) ;  /* 0x0000000000440947 */ /* 0x000fea0003800000 */
[C---:B------:R-:W-:Y:S01]  /*19c0*/  ISETP.GT.U32.AND P0, PT, R13.reuse, 0x9, PT ;  /* 0x000000090d00780c */ /* 0x040fe20003f04070 */
[----:B------:R-:W-:Y:S01]  /*19d0*/  VIADD R13, R13, 0x1 ;  /* 0x000000010d0d7836 */ /* 0x000fe20000000000 */
[----:B------:R-:W-:-:S04]  /*19e0*/  IADD3 R16, PT, PT, -R11, 0x8, RZ ;  /* 0x000000080b107810 */ /* 0x000fc80007ffe1ff */
[----:B------:R-:W-:Y:S02]  /*19f0*/  ISETP.GE.U32.AND P1, PT, R25, R16, PT ;  /* 0x000000101900720c */ /* 0x000fe40003f26070 */
[----:B------:R-:W-:-:S04]  /*1a00*/  SEL R13, R13, RZ, !P0 ;  /* 0x000000ff0d0d7207 */ /* 0x000fc80004000000 */
[----:B------:R-:W-:Y:S01]  /*1a10*/  SEL R9, R13, RZ, !P1 ;  /* 0x000000ff0d097207 */ /* 0x000fe20004800000 */
[----:B------:R-:W-:Y:S06]  /*1a20*/  BRA `(.L_x_43) ;  /* 0x0000000000287947 */ /* 0x000fec0003800000 */
.L_x_44:
[----:B------:R-:W-:Y:S02]  /*1a30*/  ISETP.NE.AND P0, PT, R25, RZ, PT ;  /* 0x000000ff1900720c */ /* 0x000fe40003f05270 */
[----:B------:R-:W-:-:S04]  /*1a40*/  IADD3 R16, PT, PT, -R11, 0x6, RZ ;  /* 0x000000060b107810 */ /* 0x000fc80007ffe1ff */
[----:B------:R-:W-:-:S13]  /*1a50*/  ISETP.GE.U32.AND P0, PT, R21, R16, !P0 ;  /* 0x000000101500720c */ /* 0x000fda0004706070 */
[C---:B------:R-:W-:Y:S01]  /*1a60*/  @!P0 ISETP.GE.U32.AND P2, PT, R13.reuse, -0x13, PT ;  /* 0xffffffed0d00880c */ /* 0x040fe20003f46070 */
[----:B------:R-:W-:Y:S01]  /*1a70*/  @!P0 VIADD R13, R13, 0xffffffff ;  /* 0xffffffff0d0d8836 */ /* 0x000fe20000000000 */
[----:B------:R-:W-:-:S04]  /*1a80*/  @!P0 LOP3.LUT R9, R9, 0x3f, RZ, 0xc0, !PT ;  /* 0x0000003f09098812 */ /* 0x000fc800078ec0ff */
[----:B------:R-:W-:Y:S01]  /*1a90*/  @!P0 ISETP.NE.AND P1, PT, R9, 0x1, PT ;  /* 0x000000010900880c */ /* 0x000fe20003f25270 */
[----:B------:R-:W-:Y:S01]  /*1aa0*/  IMAD.MOV.U32 R9, RZ, RZ, RZ ;  /* 0x000000ffff097224 */ /* 0x000fe200078e00ff */
[----:B------:R-:W-:-:S04]  /*1ab0*/  @!P0 SEL R13, R13, RZ, P2 ;  /* 0x000000ff0d0d8207 */ /* 0x000fc80001000000 */
[----:B------:R-:W-:-:S07]  /*1ac0*/  @!P0 SEL R9, R13, RZ, P1 ;  /* 0x000000ff0d098207 */ /* 0x000fce0000800000 */
.L_x_43:
[----:B------:R-:W-:Y:S05]  /*1ad0*/  BSYNC.RECONVERGENT B0 ;  /* 0x0000000000007941 */ /* 0x000fea0003800200 */
.L_x_41:
[----:B------:R-:W-:Y:S01]  /*1ae0*/  IADD3 R10, P0, PT, R10, UR8, RZ ;  /* 0x000000080a0a7c10 */ /* 0x000fe2000ff1e0ff */
[----:B------:R-:W-:Y:S02]  /*1af0*/  VIADD R17, R6, 0x1 ;  /* 0x0000000106117836 */ /* 0x000fe40000000000 */
[----:B------:R-:W-:Y:S01]  /*1b00*/  IMAD.SHL.U32 R13, R0, 0x10, RZ ;  /* 0x00000010000d7824 */ /* 0x000fe200078e00ff */
[----:B------:R-:W-:Y:S02]  /*1b10*/  IADD3.X R11, PT, PT, R12, UR9, RZ, P0, !PT ;  /* 0x000000090c0b7c10 */ /* 0x000fe400087fe4ff */
[----:B------:R-:W-:Y:S02]  /*1b20*/  ISETP.GE.U32.AND P0, PT, R2, R17, PT ;  /* 0x000000110200720c */ /* 0x000fe40003f06070 */
[----:B------:R-:W-:Y:S01]  /*1b30*/  SHF.R.S32.HI R16, RZ, 0x1f, R17 ;  /* 0x0000001fff107819 */ /* 0x000fe20000011411 */
[----:B------:R0:W-:Y:S01]  /*1b40*/  STG.E desc[UR4][R10.64], R9 ;  /* 0x000000090a007986 */ /* 0x0001e2000c101904 */
[----:B------:R-:W-:-:S02]  /*1b50*/  SHF.R.U32.HI R12, RZ, 0x2, R19 ;  /* 0x00000002ff0c7819 */ /* 0x000fc40000011613 */
[----:B------:R-:W-:Y:S02]  /*1b60*/  ISETP.GE.AND.EX P0, PT, R3, R16, PT, P0 ;  /* 0x000000100300720c */ /* 0x000fe40003f06300 */
[----:B------:R-:W-:-:S05]  /*1b70*/  LOP3.LUT R12, R12, R19, RZ, 0x3c, !PT ;  /* 0x000000130c0c7212 */ /* 0x000fca00078e3cff */
[----:B------:R-:W-:-:S05]  /*1b80*/  IMAD.SHL.U32 R6, R12, 0x2, RZ ;  /* 0x000000020c067824 */ /* 0x000fca00078e00ff */
[----:B------:R-:W-:-:S04]  /*1b90*/  LOP3.LUT R13, R0, R13, R6, 0x96, !PT ;  /* 0x0000000d000d7212 */ /* 0x000fc800078e9606 */
[----:B------:R-:W-:Y:S01]  /*1ba0*/  LOP3.LUT R27, R13, R12, RZ, 0x3c, !PT ;  /* 0x0000000c0d1b7212 */ /* 0x000fe200078e3cff */
[----:B0-----:R-:W-:Y:S06]  /*1bb0*/  @!P0 EXIT ;  /* 0x000000000000894d */ /* 0x001fec0003800000 */
[----:B------:R-:W-:Y:S02]  /*1bc0*/  VIADD R4, R4, 0x587c5 ;  /* 0x000587c504047836 */ /* 0x000fe40000000000 */
[----:B------:R-:W-:Y:S02]  /*1bd0*/  IMAD.MOV.U32 R6, RZ, RZ, R17 ;  /* 0x000000ffff067224 */ /* 0x000fe400078e0011 */
[----:B------:R-:W-:Y:S01]  /*1be0*/  IMAD.IADD R9, R27, 0x1, R4 ;  /* 0x000000011b097824 */ /* 0x000fe200078e0204 */
[----:B------:R-:W-:Y:S06]  /*1bf0*/  BRA `(.L_x_45) ;  /* 0xffffffe8003c7947 */ /* 0x000fec000383ffff */
.L_x_46:
[----:B------:R-:W-:-:S00]  /*1c00*/  BRA `(.L_x_46) ;  /* 0xfffffffc00fc7947 */ /* 0x000fc0000383ffff */
[----:B------:R-:W-:-:S00]  /*1c10*/  NOP ;  /* 0x0000000000007918 */ /* 0x000fc00000000000 */
        /* <DEDUP_REMOVED lines=14> */
.L_x_47:


//--------------------- .nv.global.init           --------------------------
	.section	.nv.global.init,"aw",@progbits
	.align	4
.nv.global.init:
	.type		mrg32k3aM1SubSeq,@object
	.size		mrg32k3aM1SubSeq,(mrg32k3aM2SubSeq - mrg32k3aM1SubSeq)
mrg32k3aM1SubSeq:
        /*0000*/ 	.byte	0x0b, 0xcc, 0xee, 0x04, 0x73, 0x29, 0x8b, 0x6f, 0xf6, 0x53, 0x03, 0xf6, 0x23, 0xf6, 0xea, 0xda
        /* <DEDUP_REMOVED lines=125> */
	.type		mrg32k3aM2SubSeq,@object
	.size		mrg32k3aM2SubSeq,(mrg32k3aM1 - mrg32k3aM2SubSeq)
mrg32k3aM2SubSeq:
        /* <DEDUP_REMOVED lines=126> */
	.type		mrg32k3aM1,@object
	.size		mrg32k3aM1,(mrg32k3aM1Seq - mrg32k3aM1)
mrg32k3aM1:
        /* <DEDUP_REMOVED lines=144> */
	.type		mrg32k3aM1Seq,@object
	.size		mrg32k3aM1Seq,(mrg32k3aM2 - mrg32k3aM1Seq)
mrg32k3aM1Seq:
        /* <DEDUP_REMOVED lines=144> */
	.type		mrg32k3aM2,@object
	.size		mrg32k3aM2,(mrg32k3aM2Seq - mrg32k3aM2)
mrg32k3aM2:
        /* <DEDUP_REMOVED lines=144> */
	.type		mrg32k3aM2Seq,@object
	.size		mrg32k3aM2Seq,(precalc_xorwow_matrix - mrg32k3aM2Seq)
mrg32k3aM2Seq:
        /* <DEDUP_REMOVED lines=144> */
	.type		precalc_xorwow_matrix,@object
	.size		precalc_xorwow_matrix,(precalc_xorwow_offset_matrix - precalc_xorwow_matrix)
precalc_xorwow_matrix:
        /* <DEDUP_REMOVED lines=6400> */
	.type		precalc_xorwow_offset_matrix,@object
	.size		precalc_xorwow_offset_matrix,(.L_1 - precalc_xorwow_offset_matrix)
precalc_xorwow_offset_matrix:
        /* <DEDUP_REMOVED lines=6400> */
.L_1:


//--------------------- .nv.shared.reserved.0     --------------------------
	.section	.nv.shared.reserved.0,"aw",@nobits
	.weak		__nv_reservedSMEM_offset_0_alias
	.size		__nv_reservedSMEM_offset_0_alias, 0, 64
	.other		__nv_reservedSMEM_offset_0_alias,@"STO_CUDA_RESERVED_SHARED STV_DEFAULT"
__nv_reservedSMEM_offset_0_alias:
	.zero		0
	.zero		64


//--------------------- .nv.constant0._Z19incrementGenerationPiS_S_S_S_S_S_S_ --------------------------
	.section	.nv.constant0._Z19incrementGenerationPiS_S_S_S_S_S_S_,"a",@progbits
	.sectionflags	@""
	.align	4
.nv.constant0._Z19incrementGenerationPiS_S_S_S_S_S_S_:
	.zero		960


//--------------------- SYMBOLS --------------------------

	.type		.nv.reservedSmem.offset0,@object
	.size		.nv.reservedSmem.offset0,0x4
